	.target	sm_100a

	.elftype	@"ET_EXEC"


//--------------------- .note.nv.tkinfo           --------------------------
	.section	.note.nv.tkinfo,"",@"SHT_NOTE"
	.sectionflags	@"SHF_NOTE_NV_TKINFO"
	.tkinfo
        /*0018*/ 	.word	0x00000002
        /*0030*/ 	.string	""
        /*0030*/ 	.string	"ptxas"
        /*0030*/ 	.string	"Cuda compilation tools, release 13.0, V13.0.88"
        /*0030*/ 	.string	"Build cuda_13.0.r13.0/compiler.36424714_0"
        /*0030*/ 	.string	"-arch sm_100a -m 64 "



//--------------------- .note.nv.cuinfo           --------------------------
	.section	.note.nv.cuinfo,"",@"SHT_NOTE"
	.sectionflags	@"SHF_NOTE_NV_CUINFO"
        /*0018*/ 	.short	0x0002
        /*001a*/ 	.short	0x0064
        /*001c*/ 	.short	0x0082
	.zero		2


//--------------------- .nv.info                  --------------------------
	.section	.nv.info,"",@"SHT_CUDA_INFO"
	.align	4


	//----- nvinfo : EIATTR_REGCOUNT
	.align		4
        /*0000*/ 	.byte	0x04, 0x2f
        /*0002*/ 	.short	(.L_19 - .L_18)
	.align		4
.L_18:
        /*0004*/ 	.word	index@(_ZN7cutlass13device_kernelINS_4gemm6kernel13GemmUniversalIN4cute5tupleIJiiiiEEENS1_10collective13CollectiveMmaINS1_35MainloopSm100TmaUmmaWarpSpecializedILi4ELi2ELi4ENS5_IJNS4_1CILi2EEESB_NSA_ILi1EEEEEEEENS5_IJNSA_ILi64EEENSA_ILi256EEENSA_ILi32EEEEEENS_6half_tENS5_IJlSC_lEEESJ_SK_NS4_8TiledMMAINS4_8MMA_AtomIJNS4_20SM100_MMA_F16BF16_SSISJ_SJ_fLi64ELi256ELNS4_4UMMA5MajorE0ELSP_0ELNSO_7ScaleInE0ELSQ_0EEEEEENS4_6LayoutINS5_IJSC_SC_SC_EEENS5_IJNSA_ILi0EEESV_SV_EEEEENS5_IJNS4_10UnderscoreESY_SY_EEEEENS4_23SM90_TMA_LOAD_MULTICASTENS4_14ComposedLayoutINS4_7SwizzleILi2ELi4ELi3EEENS4_18smem_ptr_flag_bitsILi16EEENST_INS5_IJNSA_ILi8EEESH_EEENS5_IJSH_SC_EEEEEEEvNS4_8identityES11_S1B_vS1C_EENS_8epilogue10collective18CollectiveEpilogueINS1E_23Sm100TmaWarpSpecializedILi4ELi2ELi32ELb1ELb0EEEJSI_NS5_IJNST_ISF_SC_EES1J_EEESJ_SK_SJ_SK_NS1E_6fusion15FusionCallbacksIS1I_NS1L_17LinearCombinationISJ_fSJ_fLNS_15FloatRoundStyleE2EEESI_S1K_JEEENS4_5SM1004TMEM4LOAD26SM100_TMEM_LOAD_16dp256b8xENS4_13SM90_TMA_LOADENS12_INS13_ILi3ELi4ELi3EEES16_NST_INS5_IJS17_SF_EEENS5_IJSF_SC_EEEEEEENS4_17SM75_U32x4_LDSM_NENS4_14SM90_TMA_STOREES20_NS4_17SM90_U32x4_STSM_NENS4_39AutoVectorizingCopyWithAssumedAlignmentILi128EEEEEEvvEEEEvNT_6ParamsE)
        /*0008*/ 	.word	0x0000007a


	//----- nvinfo : EIATTR_FRAME_SIZE
	.align		4
.L_19:
        /*000c*/ 	.byte	0x04, 0x11
        /*000e*/ 	.short	(.L_21 - .L_20)
	.align		4
.L_20:
        /*0010*/ 	.word	index@($__internal_2_$__cuda_sm10x_tcgen05_guardrail_trap_unallocated_columns_being_dealloced)
        /*0014*/ 	.word	0x00000000


	//----- nvinfo : EIATTR_FRAME_SIZE
	.align		4
.L_21:
        /*0018*/ 	.byte	0x04, 0x11
        /*001a*/ 	.short	(.L_23 - .L_22)
	.align		4
.L_22:
        /*001c*/ 	.word	index@($__internal_1_$__cuda_sm10x_tcgen05_guardrail_trap_phase_invalid_during_alloc)
        /*0020*/ 	.word	0x00000000


	//----- nvinfo : EIATTR_FRAME_SIZE
	.align		4
.L_23:
        /*0024*/ 	.byte	0x04, 0x11
        /*0026*/ 	.short	(.L_25 - .L_24)
	.align		4
.L_24:
        /*0028*/ 	.word	index@($__internal_0_$__cuda_sm10x_tcgen05_guardrail_trap_col_being_dealloced_not_returned_by_alloc)
        /*002c*/ 	.word	0x00000000


	//----- nvinfo : EIATTR_FRAME_SIZE
	.align		4
.L_25:
        /*0030*/ 	.byte	0x04, 0x11
        /*0032*/ 	.short	(.L_27 - .L_26)
	.align		4
.L_26:
        /*0034*/ 	.word	index@(_ZN7cutlass13device_kernelINS_4gemm6kernel13GemmUniversalIN4cute5tupleIJiiiiEEENS1_10collective13CollectiveMmaINS1_35MainloopSm100TmaUmmaWarpSpecializedILi4ELi2ELi4ENS5_IJNS4_1CILi2EEESB_NSA_ILi1EEEEEEEENS5_IJNSA_ILi64EEENSA_ILi256EEENSA_ILi32EEEEEENS_6half_tENS5_IJlSC_lEEESJ_SK_NS4_8TiledMMAINS4_8MMA_AtomIJNS4_20SM100_MMA_F16BF16_SSISJ_SJ_fLi64ELi256ELNS4_4UMMA5MajorE0ELSP_0ELNSO_7ScaleInE0ELSQ_0EEEEEENS4_6LayoutINS5_IJSC_SC_SC_EEENS5_IJNSA_ILi0EEESV_SV_EEEEENS5_IJNS4_10UnderscoreESY_SY_EEEEENS4_23SM90_TMA_LOAD_MULTICASTENS4_14ComposedLayoutINS4_7SwizzleILi2ELi4ELi3EEENS4_18smem_ptr_flag_bitsILi16EEENST_INS5_IJNSA_ILi8EEESH_EEENS5_IJSH_SC_EEEEEEEvNS4_8identityES11_S1B_vS1C_EENS_8epilogue10collective18CollectiveEpilogueINS1E_23Sm100TmaWarpSpecializedILi4ELi2ELi32ELb1ELb0EEEJSI_NS5_IJNST_ISF_SC_EES1J_EEESJ_SK_SJ_SK_NS1E_6fusion15FusionCallbacksIS1I_NS1L_17LinearCombinationISJ_fSJ_fLNS_15FloatRoundStyleE2EEESI_S1K_JEEENS4_5SM1004TMEM4LOAD26SM100_TMEM_LOAD_16dp256b8xENS4_13SM90_TMA_LOADENS12_INS13_ILi3ELi4ELi3EEES16_NST_INS5_IJS17_SF_EEENS5_IJSF_SC_EEEEEEENS4_17SM75_U32x4_LDSM_NENS4_14SM90_TMA_STOREES20_NS4_17SM90_U32x4_STSM_NENS4_39AutoVectorizingCopyWithAssumedAlignmentILi128EEEEEEvvEEEEvNT_6ParamsE)
        /*0038*/ 	.word	0x00000000


	//----- nvinfo : EIATTR_MIN_STACK_SIZE
	.align		4
.L_27:
        /*003c*/ 	.byte	0x04, 0x12
        /*003e*/ 	.short	(.L_29 - .L_28)
	.align		4
.L_28:
        /*0040*/ 	.word	index@(_ZN7cutlass13device_kernelINS_4gemm6kernel13GemmUniversalIN4cute5tupleIJiiiiEEENS1_10collective13CollectiveMmaINS1_35MainloopSm100TmaUmmaWarpSpecializedILi4ELi2ELi4ENS5_IJNS4_1CILi2EEESB_NSA_ILi1EEEEEEEENS5_IJNSA_ILi64EEENSA_ILi256EEENSA_ILi32EEEEEENS_6half_tENS5_IJlSC_lEEESJ_SK_NS4_8TiledMMAINS4_8MMA_AtomIJNS4_20SM100_MMA_F16BF16_SSISJ_SJ_fLi64ELi256ELNS4_4UMMA5MajorE0ELSP_0ELNSO_7ScaleInE0ELSQ_0EEEEEENS4_6LayoutINS5_IJSC_SC_SC_EEENS5_IJNSA_ILi0EEESV_SV_EEEEENS5_IJNS4_10UnderscoreESY_SY_EEEEENS4_23SM90_TMA_LOAD_MULTICASTENS4_14ComposedLayoutINS4_7SwizzleILi2ELi4ELi3EEENS4_18smem_ptr_flag_bitsILi16EEENST_INS5_IJNSA_ILi8EEESH_EEENS5_IJSH_SC_EEEEEEEvNS4_8identityES11_S1B_vS1C_EENS_8epilogue10collective18CollectiveEpilogueINS1E_23Sm100TmaWarpSpecializedILi4ELi2ELi32ELb1ELb0EEEJSI_NS5_IJNST_ISF_SC_EES1J_EEESJ_SK_SJ_SK_NS1E_6fusion15FusionCallbacksIS1I_NS1L_17LinearCombinationISJ_fSJ_fLNS_15FloatRoundStyleE2EEESI_S1K_JEEENS4_5SM1004TMEM4LOAD26SM100_TMEM_LOAD_16dp256b8xENS4_13SM90_TMA_LOADENS12_INS13_ILi3ELi4ELi3EEES16_NST_INS5_IJS17_SF_EEENS5_IJSF_SC_EEEEEEENS4_17SM75_U32x4_LDSM_NENS4_14SM90_TMA_STOREES20_NS4_17SM90_U32x4_STSM_NENS4_39AutoVectorizingCopyWithAssumedAlignmentILi128EEEEEEvvEEEEvNT_6ParamsE)
        /*0044*/ 	.word	0x00000000
.L_29:


//--------------------- .nv.compat                --------------------------
	.section	.nv.compat,"",@"SHT_CUDA_COMPAT_INFO"
	.align	4
        /*0000*/ 	.byte	0x02, 0x09, 0x01, 0x00, 0x02, 0x02, 0x02, 0x00, 0x02, 0x05, 0x05, 0x00, 0x03, 0x07, 0x01, 0x01
        /*0010*/ 	.byte	0x02, 0x03, 0x01, 0x00, 0x02, 0x06, 0x01, 0x00, 0x04, 0x0b, 0x08, 0x00, 0x09, 0x00, 0x00, 0x00
        /*0020*/ 	.byte	0x00, 0x00, 0x00, 0x00


//--------------------- .nv.info._ZN7cutlass13device_kernelINS_4gemm6kernel13GemmUniversalIN4cute5tupleIJiiiiEEENS1_10collective13CollectiveMmaINS1_35MainloopSm100TmaUmmaWarpSpecializedILi4ELi2ELi4ENS5_IJNS4_1CILi2EEESB_NSA_ILi1EEEEEEEENS5_IJNSA_ILi64EEENSA_ILi256EEENSA_ILi32EEEEEENS_6half_tENS5_IJlSC_lEEESJ_SK_NS4_8TiledMMAINS4_8MMA_AtomIJNS4_20SM100_MMA_F16BF16_SSISJ_SJ_fLi64ELi256ELNS4_4UMMA5MajorE0ELSP_0ELNSO_7ScaleInE0ELSQ_0EEEEEENS4_6LayoutINS5_IJSC_SC_SC_EEENS5_IJNSA_ILi0EEESV_SV_EEEEENS5_IJNS4_10UnderscoreESY_SY_EEEEENS4_23SM90_TMA_LOAD_MULTICASTENS4_14ComposedLayoutINS4_7SwizzleILi2ELi4ELi3EEENS4_18smem_ptr_flag_bitsILi16EEENST_INS5_IJNSA_ILi8EEESH_EEENS5_IJSH_SC_EEEEEEEvNS4_8identityES11_S1B_vS1C_EENS_8epilogue10collective18CollectiveEpilogueINS1E_23Sm100TmaWarpSpecializedILi4ELi2ELi32ELb1ELb0EEEJSI_NS5_IJNST_ISF_SC_EES1J_EEESJ_SK_SJ_SK_NS1E_6fusion15FusionCallbacksIS1I_NS1L_17LinearCombinationISJ_fSJ_fLNS_15FloatRoundStyleE2EEESI_S1K_JEEENS4_5SM1004TMEM4LOAD26SM100_TMEM_LOAD_16dp256b8xENS4_13SM90_TMA_LOADENS12_INS13_ILi3ELi4ELi3EEES16_NST_INS5_IJS17_SF_EEENS5_IJSF_SC_EEEEEEENS4_17SM75_U32x4_LDSM_NENS4_14SM90_TMA_STOREES20_NS4_17SM90_U32x4_STSM_NENS4_39AutoVectorizingCopyWithAssumedAlignmentILi128EEEEEEvvEEEEvNT_6ParamsE --------------------------
	.section	.nv.info._ZN7cutlass13device_kernelINS_4gemm6kernel13GemmUniversalIN4cute5tupleIJiiiiEEENS1_10collective13CollectiveMmaINS1_35MainloopSm100TmaUmmaWarpSpecializedILi4ELi2ELi4ENS5_IJNS4_1CILi2EEESB_NSA_ILi1EEEEEEEENS5_IJNSA_ILi64EEENSA_ILi256EEENSA_ILi32EEEEEENS_6half_tENS5_IJlSC_lEEESJ_SK_NS4_8TiledMMAINS4_8MMA_AtomIJNS4_20SM100_MMA_F16BF16_SSISJ_SJ_fLi64ELi256ELNS4_4UMMA5MajorE0ELSP_0ELNSO_7ScaleInE0ELSQ_0EEEEEENS4_6LayoutINS5_IJSC_SC_SC_EEENS5_IJNSA_ILi0EEESV_SV_EEEEENS5_IJNS4_10UnderscoreESY_SY_EEEEENS4_23SM90_TMA_LOAD_MULTICASTENS4_14ComposedLayoutINS4_7SwizzleILi2ELi4ELi3EEENS4_18smem_ptr_flag_bitsILi16EEENST_INS5_IJNSA_ILi8EEESH_EEENS5_IJSH_SC_EEEEEEEvNS4_8identityES11_S1B_vS1C_EENS_8epilogue10collective18CollectiveEpilogueINS1E_23Sm100TmaWarpSpecializedILi4ELi2ELi32ELb1ELb0EEEJSI_NS5_IJNST_ISF_SC_EES1J_EEESJ_SK_SJ_SK_NS1E_6fusion15FusionCallbacksIS1I_NS1L_17LinearCombinationISJ_fSJ_fLNS_15FloatRoundStyleE2EEESI_S1K_JEEENS4_5SM1004TMEM4LOAD26SM100_TMEM_LOAD_16dp256b8xENS4_13SM90_TMA_LOADENS12_INS13_ILi3ELi4ELi3EEES16_NST_INS5_IJS17_SF_EEENS5_IJSF_SC_EEEEEEENS4_17SM75_U32x4_LDSM_NENS4_14SM90_TMA_STOREES20_NS4_17SM90_U32x4_STSM_NENS4_39AutoVectorizingCopyWithAssumedAlignmentILi128EEEEEEvvEEEEvNT_6ParamsE,"",@"SHT_CUDA_INFO"
	.sectionflags	@""
	.align	4


	//----- nvinfo : EIATTR_CUDA_API_VERSION
	.align		4
        /*0000*/ 	.byte	0x04, 0x37
        /*0002*/ 	.short	(.L_31 - .L_30)
.L_30:
        /*0004*/ 	.word	0x00000082


	//----- nvinfo : EIATTR_KPARAM_INFO
	.align		4
.L_31:
        /*0008*/ 	.byte	0x04, 0x17
        /*000a*/ 	.short	(.L_33 - .L_32)
.L_32:
        /*000c*/ 	.word	0x00000000
        /*0010*/ 	.short	0x0000
        /*0012*/ 	.short	0x0000
        /*0014*/ 	.byte	0x00, 0xf0, 0x01, 0x20


	//----- nvinfo : EIATTR_AT_ENTRY_FRAGMENTS
	.align		4
.L_33:
        /*0018*/ 	.byte	0x04, 0x4f
        /*001a*/ 	.short	(.L_35 - .L_34)


	//   ....[0]....
.L_34:
        /*001c*/ 	.word	0x00000006


	//----- nvinfo : EIATTR_RESERVED_SMEM_USED
	.align		4
.L_35:
        /*0020*/ 	.byte	0x01, 0x41
	.zero		2


	//----- nvinfo : EIATTR_SPARSE_MMA_MASK
	.align		4
        /*0024*/ 	.byte	0x03, 0x50
        /*0026*/ 	.short	0x0000


	//----- nvinfo : EIATTR_TCGEN05_1CTA_USED
	.align		4
        /*0028*/ 	.byte	0x01, 0x51
	.zero		2


	//----- nvinfo : EIATTR_MAXREG_COUNT
	.align		4
        /*002c*/ 	.byte	0x03, 0x1b
        /*002e*/ 	.short	0x00ff


	//----- nvinfo : EIATTR_NUM_BARRIERS
	.align		4
        /*0030*/ 	.byte	0x02, 0x4c
        /*0032*/ 	.byte	0x07
	.zero		1


	//----- nvinfo : EIATTR_EXTERNS
	.align		4
        /*0034*/ 	.byte	0x04, 0x0f
        /*0036*/ 	.short	(.L_37 - .L_36)


	//   ....[0]....
	.align		4
.L_36:
        /*0038*/ 	.word	index@(__assertfail)


	//----- nvinfo : EIATTR_MERCURY_ISA_VERSION
	.align		4
.L_37:
        /*003c*/ 	.byte	0x03, 0x5f
        /*003e*/ 	.short	0x0101


	//----- nvinfo : EIATTR_INT_WARP_WIDE_INSTR_OFFSETS
	.align		4
        /*0040*/ 	.byte	0x04, 0x31
        /*0042*/ 	.short	(.L_39 - .L_38)


	//   ....[0]....
.L_38:
        /*0044*/ 	.word	0x00003df0


	//   ....[1]....
        /*0048*/ 	.word	0x00003e10


	//   ....[2]....
        /*004c*/ 	.word	0x00003e40


	//   ....[3]....
        /*0050*/ 	.word	0x000049c0


	//   ....[4]....
        /*0054*/ 	.word	0x00004a30


	//   ....[5]....
        /*0058*/ 	.word	0x00004b00


	//   ....[6]....
        /*005c*/ 	.word	0x00004b80


	//   ....[7]....
        /*0060*/ 	.word	0x00004c70


	//   ....[8]....
        /*0064*/ 	.word	0x00004cf0


	//   ....[9]....
        /*0068*/ 	.word	0x00004dd0


	//   ....[10]....
        /*006c*/ 	.word	0x00004e80


	//----- nvinfo : EIATTR_COOP_GROUP_MASK_REGIDS
	.align		4
.L_39:
        /*0070*/ 	.byte	0x04, 0x29
        /*0072*/ 	.short	(.L_41 - .L_40)


	//   ....[0]....
.L_40:
        /*0074*/ 	.word	0xffffffff


	//   ....[1]....
        /*0078*/ 	.word	0xffffffff


	//   ....[2]....
        /*007c*/ 	.word	0xffffffff


	//   ....[3]....
        /*0080*/ 	.word	0xffffffff


	//   ....[4]....
        /*0084*/ 	.word	0xffffffff


	//   ....[5]....
        /*0088*/ 	.word	0xffffffff


	//   ....[6]....
        /*008c*/ 	.word	0xffffffff


	//   ....[7]....
        /*0090*/ 	.word	0xffffffff


	//   ....[8]....
        /*0094*/ 	.word	0xffffffff


	//   ....[9]....
        /*0098*/ 	.word	0xffffffff


	//   ....[10]....
        /*009c*/ 	.word	0xffffffff


	//   ....[11]....
        /*00a0*/ 	.word	0xffffffff


	//   ....[12]....
        /*00a4*/ 	.word	0xffffffff


	//   ....[13]....
        /*00a8*/ 	.word	0xffffffff


	//----- nvinfo : EIATTR_COOP_GROUP_INSTR_OFFSETS
	.align		4
.L_41:
        /*00ac*/ 	.byte	0x04, 0x28
        /*00ae*/ 	.short	(.L_43 - .L_42)


	//   ....[0]....
.L_42:
        /*00b0*/ 	.word	0x00000080


	//   ....[1]....
        /*00b4*/ 	.word	0x000004f0


	//   ....[2]....
        /*00b8*/ 	.word	0x000006a0


	//   ....[3]....
        /*00bc*/ 	.word	0x00000840


	//   ....[4]....
        /*00c0*/ 	.word	0x00000940


	//   ....[5]....
        /*00c4*/ 	.word	0x00000ab0


	//   ....[6]....
        /*00c8*/ 	.word	0x00000c50


	//   ....[7]....
        /*00cc*/ 	.word	0x00000e00


	//   ....[8]....
        /*00d0*/ 	.word	0x000021d0


	//   ....[9]....
        /*00d4*/ 	.word	0x000030c0


	//   ....[10]....
        /*00d8*/ 	.word	0x000032d0


	//   ....[11]....
        /*00dc*/ 	.word	0x00003300


	//   ....[12]....
        /*00e0*/ 	.word	0x00003cd0


	//   ....[13]....
        /*00e4*/ 	.word	0x00003f00


	//----- nvinfo : EIATTR_VRC_CTA_INIT_COUNT
	.align		4
.L_43:
        /*00e8*/ 	.byte	0x02, 0x4a
        /*00ea*/ 	.byte	0x80
	.zero		1


	//----- nvinfo : EIATTR_SYSCALL_OFFSETS
	.align		4
        /*00ec*/ 	.byte	0x04, 0x46
        /*00ee*/ 	.short	(.L_45 - .L_44)


	//   ....[0]....
.L_44:
        /*00f0*/ 	.word	0x00005b10


	//   ....[1]....
        /*00f4*/ 	.word	0x00005c00


	//   ....[2]....
        /*00f8*/ 	.word	0x00006470


	//   ....[3]....
        /*00fc*/ 	.word	0x00007130


	//   ....[4]....
        /*0100*/ 	.word	0x00007da0


	//   ....[5]....
        /*0104*/ 	.word	0x00008a00


	//----- nvinfo : EIATTR_MBARRIER_INSTR_OFFSETS
	.align		4
.L_45:
        /*0108*/ 	.byte	0x04, 0x39
        /*010a*/ 	.short	(.L_47 - .L_46)


	//   ....[0]....
.L_46:
        /*010c*/ 	.word	0x00000610
        /*0110*/ 	.word	0x000000ff
        /*0114*/ 	.word	0x00000000
        /*0118*/ 	.short	0x0100
        /*011a*/ 	.byte	0x04
	.zero		1


	//   ....[1]....
        /*011c*/ 	.word	0x00000620
        /*0120*/ 	.word	0x000000ff
        /*0124*/ 	.word	0x00000020
        /*0128*/ 	.short	0x0100
        /*012a*/ 	.byte	0x04
	.zero		1


	//   ....[2]....
        /*012c*/ 	.word	0x00000630
        /*0130*/ 	.word	0x000000ff
        /*0134*/ 	.word	0x00000008
        /*0138*/ 	.short	0x0100
        /*013a*/ 	.byte	0x04
	.zero		1


	//   ....[3]....
        /*013c*/ 	.word	0x00000640
        /*0140*/ 	.word	0x000000ff
        /*0144*/ 	.word	0x00000028
        /*0148*/ 	.short	0x0100
        /*014a*/ 	.byte	0x04
	.zero		1


	//   ....[4]....
        /*014c*/ 	.word	0x00000650
        /*0150*/ 	.word	0x000000ff
        /*0154*/ 	.word	0x00000010
        /*0158*/ 	.short	0x0100
        /*015a*/ 	.byte	0x04
	.zero		1


	//   ....[5]....
        /*015c*/ 	.word	0x00000660
        /*0160*/ 	.word	0x000000ff
        /*0164*/ 	.word	0x00000030
        /*0168*/ 	.short	0x0100
        /*016a*/ 	.byte	0x04
	.zero		1


	//   ....[6]....
        /*016c*/ 	.word	0x00000670
        /*0170*/ 	.word	0x000000ff
        /*0174*/ 	.word	0x00000018
        /*0178*/ 	.short	0x0100
        /*017a*/ 	.byte	0x04
	.zero		1


	//   ....[7]....
        /*017c*/ 	.word	0x00000680
        /*0180*/ 	.word	0x000000ff
        /*0184*/ 	.word	0x00000038
        /*0188*/ 	.short	0x0100
        /*018a*/ 	.byte	0x04
	.zero		1


	//   ....[8]....
        /*018c*/ 	.word	0x000007b0
        /*0190*/ 	.word	0x000000ff
        /*0194*/ 	.word	0x00000040
        /*0198*/ 	.short	0x0100
        /*019a*/ 	.byte	0x04
	.zero		1


	//   ....[9]....
        /*019c*/ 	.word	0x000007c0
        /*01a0*/ 	.word	0x000000ff
        /*01a4*/ 	.word	0x00000060
        /*01a8*/ 	.short	0x0100
        /*01aa*/ 	.byte	0x04
	.zero		1


	//   ....[10]....
        /*01ac*/ 	.word	0x000007d0
        /*01b0*/ 	.word	0x000000ff
        /*01b4*/ 	.word	0x00000048
        /*01b8*/ 	.short	0x0100
        /*01ba*/ 	.byte	0x04
	.zero		1


	//   ....[11]....
        /*01bc*/ 	.word	0x000007e0
        /*01c0*/ 	.word	0x000000ff
        /*01c4*/ 	.word	0x00000068
        /*01c8*/ 	.short	0x0100
        /*01ca*/ 	.byte	0x04
	.zero		1


	//   ....[12]....
        /*01cc*/ 	.word	0x000007f0
        /*01d0*/ 	.word	0x000000ff
        /*01d4*/ 	.word	0x00000050
        /*01d8*/ 	.short	0x0100
        /*01da*/ 	.byte	0x04
	.zero		1


	//   ....[13]....
        /*01dc*/ 	.word	0x00000800
        /*01e0*/ 	.word	0x000000ff
        /*01e4*/ 	.word	0x00000070
        /*01e8*/ 	.short	0x0100
        /*01ea*/ 	.byte	0x04
	.zero		1


	//   ....[14]....
        /*01ec*/ 	.word	0x00000810
        /*01f0*/ 	.word	0x000000ff
        /*01f4*/ 	.word	0x00000058
        /*01f8*/ 	.short	0x0100
        /*01fa*/ 	.byte	0x04
	.zero		1


	//   ....[15]....
        /*01fc*/ 	.word	0x00000820
        /*0200*/ 	.word	0x000000ff
        /*0204*/ 	.word	0x00000078
        /*0208*/ 	.short	0x0100
        /*020a*/ 	.byte	0x04
	.zero		1


	//   ....[16]....
        /*020c*/ 	.word	0x00000910
        /*0210*/ 	.word	0x000000ff
        /*0214*/ 	.word	0x00000080
        /*0218*/ 	.short	0x0100
        /*021a*/ 	.byte	0x06
	.zero		1


	//   ....[17]....
        /*021c*/ 	.word	0x00000920
        /*0220*/ 	.word	0x000000ff
        /*0224*/ 	.word	0x00000088
        /*0228*/ 	.short	0x0100
        /*022a*/ 	.byte	0x06
	.zero		1


	//   ....[18]....
        /*022c*/ 	.word	0x00000a60
        /*0230*/ 	.word	0x000000ff
        /*0234*/ 	.word	0x00000090
        /*0238*/ 	.short	0x0100
        /*023a*/ 	.byte	0x06
	.zero		1


	//   ....[19]....
        /*023c*/ 	.word	0x00000a70
        /*0240*/ 	.word	0x000000ff
        /*0244*/ 	.word	0x000000a0
        /*0248*/ 	.short	0x0100
        /*024a*/ 	.byte	0x06
	.zero		1


	//   ....[20]....
        /*024c*/ 	.word	0x00000a80
        /*0250*/ 	.word	0x000000ff
        /*0254*/ 	.word	0x00000098
        /*0258*/ 	.short	0x0100
        /*025a*/ 	.byte	0x06
	.zero		1


	//   ....[21]....
        /*025c*/ 	.word	0x00000a90
        /*0260*/ 	.word	0x000000ff
        /*0264*/ 	.word	0x000000a8
        /*0268*/ 	.short	0x0100
        /*026a*/ 	.byte	0x06
	.zero		1


	//   ....[22]....
        /*026c*/ 	.word	0x00000bc0
        /*0270*/ 	.word	0x000000ff
        /*0274*/ 	.word	0x000000b0
        /*0278*/ 	.short	0x0100
        /*027a*/ 	.byte	0x04
	.zero		1


	//   ....[23]....
        /*027c*/ 	.word	0x00000bd0
        /*0280*/ 	.word	0x000000ff
        /*0284*/ 	.word	0x000000d0
        /*0288*/ 	.short	0x0100
        /*028a*/ 	.byte	0x04
	.zero		1


	//   ....[24]....
        /*028c*/ 	.word	0x00000be0
        /*0290*/ 	.word	0x000000ff
        /*0294*/ 	.word	0x000000b8
        /*0298*/ 	.short	0x0100
        /*029a*/ 	.byte	0x04
	.zero		1


	//   ....[25]....
        /*029c*/ 	.word	0x00000bf0
        /*02a0*/ 	.word	0x000000ff
        /*02a4*/ 	.word	0x000000d8
        /*02a8*/ 	.short	0x0100
        /*02aa*/ 	.byte	0x04
	.zero		1


	//   ....[26]....
        /*02ac*/ 	.word	0x00000c00
        /*02b0*/ 	.word	0x000000ff
        /*02b4*/ 	.word	0x000000c0
        /*02b8*/ 	.short	0x0100
        /*02ba*/ 	.byte	0x04
	.zero		1


	//   ....[27]....
        /*02bc*/ 	.word	0x00000c10
        /*02c0*/ 	.word	0x000000ff
        /*02c4*/ 	.word	0x000000e0
        /*02c8*/ 	.short	0x0100
        /*02ca*/ 	.byte	0x04
	.zero		1


	//   ....[28]....
        /*02cc*/ 	.word	0x00000c20
        /*02d0*/ 	.word	0x000000ff
        /*02d4*/ 	.word	0x000000c8
        /*02d8*/ 	.short	0x0100
        /*02da*/ 	.byte	0x04
	.zero		1


	//   ....[29]....
        /*02dc*/ 	.word	0x00000c30
        /*02e0*/ 	.word	0x000000ff
        /*02e4*/ 	.word	0x000000e8
        /*02e8*/ 	.short	0x0100
        /*02ea*/ 	.byte	0x04
	.zero		1


	//   ....[30]....
        /*02ec*/ 	.word	0x00000d20
        /*02f0*/ 	.word	0x000000ff
        /*02f4*/ 	.word	0x000000f0
        /*02f8*/ 	.short	0x0100
        /*02fa*/ 	.byte	0x04
	.zero		1


	//   ....[31]....
        /*02fc*/ 	.word	0x00000d30
        /*0300*/ 	.word	0x000000ff
        /*0304*/ 	.word	0x00000100
        /*0308*/ 	.short	0x0100
        /*030a*/ 	.byte	0x04
	.zero		1


	//   ....[32]....
        /*030c*/ 	.word	0x00000d40
        /*0310*/ 	.word	0x000000ff
        /*0314*/ 	.word	0x000000f8
        /*0318*/ 	.short	0x0100
        /*031a*/ 	.byte	0x04
	.zero		1


	//   ....[33]....
        /*031c*/ 	.word	0x00000d50
        /*0320*/ 	.word	0x000000ff
        /*0324*/ 	.word	0x00000108
        /*0328*/ 	.short	0x0100
        /*032a*/ 	.byte	0x04
	.zero		1


	//   ....[34]....
        /*032c*/ 	.word	0x00001a40
        /*0330*/ 	.word	0x00000000
        /*0334*/ 	.word	0x00000100
        /*0338*/ 	.short	0x010a
        /*033a*/ 	.byte	0xff
	.zero		1


	//   ....[35]....
        /*033c*/ 	.word	0x00001a60
        /*0340*/ 	.word	0x00000000
        /*0344*/ 	.word	0x000000f0
        /*0348*/ 	.short	0x0101
        /*034a*/ 	.byte	0xff
	.zero		1


	//   ....[36]....
        /*034c*/ 	.word	0x00001b20
        /*0350*/ 	.word	0x000000ff
        /*0354*/ 	.word	0x00000020
        /*0358*/ 	.short	0x010a
        /*035a*/ 	.byte	0x04
	.zero		1


	//   ....[37]....
        /*035c*/ 	.word	0x00001bb0
        /*0360*/ 	.word	0x000000ff
        /*0364*/ 	.word	0x00000020
        /*0368*/ 	.short	0x010a
        /*036a*/ 	.byte	0x21
	.zero		1


	//   ....[38]....
        /*036c*/ 	.word	0x00001d40
        /*0370*/ 	.word	0x000000ff
        /*0374*/ 	.word	0x00000020
        /*0378*/ 	.short	0x010a
        /*037a*/ 	.byte	0x05
	.zero		1


	//   ....[39]....
        /*037c*/ 	.word	0x00001e90
        /*0380*/ 	.word	0x000000ff
        /*0384*/ 	.word	0x00000088
        /*0388*/ 	.short	0x0101
        /*038a*/ 	.byte	0x15
	.zero		1


	//   ....[40]....
        /*038c*/ 	.word	0x00001eb0
        /*0390*/ 	.word	0x000000ff
        /*0394*/ 	.word	0x00000020
        /*0398*/ 	.short	0x010a
        /*039a*/ 	.byte	0x04
	.zero		1


	//   ....[41]....
        /*039c*/ 	.word	0x00001f30
        /*03a0*/ 	.word	0x000000ff
        /*03a4*/ 	.word	0x00000020
        /*03a8*/ 	.short	0x010a
        /*03aa*/ 	.byte	0x11
	.zero		1


	//   ....[42]....
        /*03ac*/ 	.word	0x000020c0
        /*03b0*/ 	.word	0x000000ff
        /*03b4*/ 	.word	0x00000020
        /*03b8*/ 	.short	0x010a
        /*03ba*/ 	.byte	0x05
	.zero		1


	//   ....[43]....
        /*03bc*/ 	.word	0x00002200
        /*03c0*/ 	.word	0x00000003
        /*03c4*/ 	.word	0x00000090
        /*03c8*/ 	.short	0x010a
        /*03ca*/ 	.byte	0xff
	.zero		1


	//   ....[44]....
        /*03cc*/ 	.word	0x00002350
        /*03d0*/ 	.word	0x00000000
        /*03d4*/ 	.word	0x00000000
        /*03d8*/ 	.short	0x0101
        /*03da*/ 	.byte	0xff
	.zero		1


	//   ....[45]....
        /*03dc*/ 	.word	0x00002910
        /*03e0*/ 	.word	0x000000ff
        /*03e4*/ 	.word	0x00000000
        /*03e8*/ 	.short	0x010a
        /*03ea*/ 	.byte	0x04
	.zero		1


	//   ....[46]....
        /*03ec*/ 	.word	0x000029a0
        /*03f0*/ 	.word	0x000000ff
        /*03f4*/ 	.word	0x00000000
        /*03f8*/ 	.short	0x010a
        /*03fa*/ 	.byte	0x05
	.zero		1


	//   ....[47]....
        /*03fc*/ 	.word	0x00002a30
        /*0400*/ 	.word	0x000000ff
        /*0404*/ 	.word	0x00000000
        /*0408*/ 	.short	0x010a
        /*040a*/ 	.byte	0x05
	.zero		1


	//   ....[48]....
        /*040c*/ 	.word	0x00002ad0
        /*0410*/ 	.word	0x00000000
        /*0414*/ 	.word	0x00000000
        /*0418*/ 	.short	0x010a
        /*041a*/ 	.byte	0xff
	.zero		1


	//   ....[49]....
        /*041c*/ 	.word	0x00002c10
        /*0420*/ 	.word	0x00000002
        /*0424*/ 	.word	0x000000f0
        /*0428*/ 	.short	0x010a
        /*042a*/ 	.byte	0xff
	.zero		1


	//   ....[50]....
        /*042c*/ 	.word	0x00002c70
        /*0430*/ 	.word	0x00000004
        /*0434*/ 	.word	0x00000000
        /*0438*/ 	.short	0x0101
        /*043a*/ 	.byte	0xff
	.zero		1


	//   ....[51]....
        /*043c*/ 	.word	0x00002c90
        /*0440*/ 	.word	0x000000ff
        /*0444*/ 	.word	0x000000a0
        /*0448*/ 	.short	0x010a
        /*044a*/ 	.byte	0x04
	.zero		1


	//   ....[52]....
        /*044c*/ 	.word	0x00002db0
        /*0450*/ 	.word	0x00000002
        /*0454*/ 	.word	0x00000090
        /*0458*/ 	.short	0x010a
        /*045a*/ 	.byte	0xff
	.zero		1


	//   ....[53]....
        /*045c*/ 	.word	0x00002ec0
        /*0460*/ 	.word	0x00000002
        /*0464*/ 	.word	0x00000000
        /*0468*/ 	.short	0x0101
        /*046a*/ 	.byte	0xff
	.zero		1


	//   ....[54]....
        /*046c*/ 	.word	0x00002f50
        /*0470*/ 	.word	0x000000ff
        /*0474*/ 	.word	0x000000a0
        /*0478*/ 	.short	0x0106
        /*047a*/ 	.byte	0x04
	.zero		1


	//   ....[55]....
        /*047c*/ 	.word	0x00002f70
        /*0480*/ 	.word	0x000000ff
        /*0484*/ 	.word	0x000000a0
        /*0488*/ 	.short	0x010a
        /*048a*/ 	.byte	0x04
	.zero		1


	//   ....[56]....
        /*048c*/ 	.word	0x00003000
        /*0490*/ 	.word	0x000000ff
        /*0494*/ 	.word	0x000000a0
        /*0498*/ 	.short	0x0106
        /*049a*/ 	.byte	0x07
	.zero		1


	//   ....[57]....
        /*049c*/ 	.word	0x00003040
        /*04a0*/ 	.word	0x00000000
        /*04a4*/ 	.word	0x000000a0
        /*04a8*/ 	.short	0x010a
        /*04aa*/ 	.byte	0xff
	.zero		1


	//   ....[58]....
        /*04ac*/ 	.word	0x00003560
        /*04b0*/ 	.word	0x00000000
        /*04b4*/ 	.word	0x00000090
        /*04b8*/ 	.short	0x010a
        /*04ba*/ 	.byte	0xff
	.zero		1


	//   ....[59]....
        /*04bc*/ 	.word	0x00003660
        /*04c0*/ 	.word	0x00000003
        /*04c4*/ 	.word	0x00000000
        /*04c8*/ 	.short	0x0101
        /*04ca*/ 	.byte	0xff
	.zero		1


	//   ....[60]....
        /*04cc*/ 	.word	0x00003670
        /*04d0*/ 	.word	0x000000ff
        /*04d4*/ 	.word	0x00000000
        /*04d8*/ 	.short	0x010a
        /*04da*/ 	.byte	0x04
	.zero		1


	//   ....[61]....
        /*04dc*/ 	.word	0x000036f0
        /*04e0*/ 	.word	0x000000ff
        /*04e4*/ 	.word	0x000000d0
        /*04e8*/ 	.short	0x010a
        /*04ea*/ 	.byte	0x17
	.zero		1


	//   ....[62]....
        /*04ec*/ 	.word	0x000037d0
        /*04f0*/ 	.word	0x000000ff
        /*04f4*/ 	.word	0x00000000
        /*04f8*/ 	.short	0x010a
        /*04fa*/ 	.byte	0x05
	.zero		1


	//   ....[63]....
        /*04fc*/ 	.word	0x00003910
        /*0500*/ 	.word	0x000000ff
        /*0504*/ 	.word	0x00000000
        /*0508*/ 	.short	0x010a
        /*050a*/ 	.byte	0x04
	.zero		1


	//   ....[64]....
        /*050c*/ 	.word	0x00003b00
        /*0510*/ 	.word	0x000000ff
        /*0514*/ 	.word	0x00000000
        /*0518*/ 	.short	0x010a
        /*051a*/ 	.byte	0x04
	.zero		1


	//   ....[65]....
        /*051c*/ 	.word	0x00003b90
        /*0520*/ 	.word	0x000000ff
        /*0524*/ 	.word	0x00000000
        /*0528*/ 	.short	0x010a
        /*052a*/ 	.byte	0x05
	.zero		1


	//   ....[66]....
        /*052c*/ 	.word	0x00003c20
        /*0530*/ 	.word	0x000000ff
        /*0534*/ 	.word	0x00000000
        /*0538*/ 	.short	0x010a
        /*053a*/ 	.byte	0x05
	.zero		1


	//   ....[67]....
        /*053c*/ 	.word	0x00003cb0
        /*0540*/ 	.word	0x000000ff
        /*0544*/ 	.word	0x00000000
        /*0548*/ 	.short	0x010a
        /*054a*/ 	.byte	0x04
	.zero		1


	//   ....[68]....
        /*054c*/ 	.word	0x000041c0
        /*0550*/ 	.word	0x0000000c
        /*0554*/ 	.word	0x00000090
        /*0558*/ 	.short	0x010a
        /*055a*/ 	.byte	0xff
	.zero		1


	//   ....[69]....
        /*055c*/ 	.word	0x00004330
        /*0560*/ 	.word	0x00000000
        /*0564*/ 	.word	0x00000000
        /*0568*/ 	.short	0x0101
        /*056a*/ 	.byte	0xff
	.zero		1


	//   ....[70]....
        /*056c*/ 	.word	0x000047c0
        /*0570*/ 	.word	0x000000ff
        /*0574*/ 	.word	0x00000088
        /*0578*/ 	.short	0x010a
        /*057a*/ 	.byte	0x15
	.zero		1


	//   ....[71]....
        /*057c*/ 	.word	0x00004940
        /*0580*/ 	.word	0x000000ff
        /*0584*/ 	.word	0x00000060
        /*0588*/ 	.short	0x010a
        /*058a*/ 	.byte	0x15
	.zero		1


	//   ....[72]....
        /*058c*/ 	.word	0x00004ab0
        /*0590*/ 	.word	0x000000ff
        /*0594*/ 	.word	0x00000040
        /*0598*/ 	.short	0x010b
        /*059a*/ 	.byte	0x15
	.zero		1


	//   ....[73]....
        /*059c*/ 	.word	0x00004ac0
        /*05a0*/ 	.word	0x000000ff
        /*05a4*/ 	.word	0x00000000
        /*05a8*/ 	.short	0x0101
        /*05aa*/ 	.byte	0x28
	.zero		1


	//   ....[74]....
        /*05ac*/ 	.word	0x00004ad0
        /*05b0*/ 	.word	0x000000ff
        /*05b4*/ 	.word	0x00000068
        /*05b8*/ 	.short	0x010a
        /*05ba*/ 	.byte	0x15
	.zero		1


	//   ....[75]....
        /*05bc*/ 	.word	0x00004c20
        /*05c0*/ 	.word	0x000000ff
        /*05c4*/ 	.word	0x00000048
        /*05c8*/ 	.short	0x010b
        /*05ca*/ 	.byte	0x15
	.zero		1


	//   ....[76]....
        /*05cc*/ 	.word	0x00004c30
        /*05d0*/ 	.word	0x000000ff
        /*05d4*/ 	.word	0x00000000
        /*05d8*/ 	.short	0x0101
        /*05da*/ 	.byte	0x27
	.zero		1


	//   ....[77]....
        /*05dc*/ 	.word	0x00004c40
        /*05e0*/ 	.word	0x000000ff
        /*05e4*/ 	.word	0x00000070
        /*05e8*/ 	.short	0x010a
        /*05ea*/ 	.byte	0x15
	.zero		1


	//   ....[78]....
        /*05ec*/ 	.word	0x00004d80
        /*05f0*/ 	.word	0x000000ff
        /*05f4*/ 	.word	0x00000050
        /*05f8*/ 	.short	0x010b
        /*05fa*/ 	.byte	0x15
	.zero		1


	//   ....[79]....
        /*05fc*/ 	.word	0x00004d90
        /*0600*/ 	.word	0x000000ff
        /*0604*/ 	.word	0x00000000
        /*0608*/ 	.short	0x0101
        /*060a*/ 	.byte	0x26
	.zero		1


	//   ....[80]....
        /*060c*/ 	.word	0x00004da0
        /*0610*/ 	.word	0x000000ff
        /*0614*/ 	.word	0x00000078
        /*0618*/ 	.short	0x010a
        /*061a*/ 	.byte	0x15
	.zero		1


	//   ....[81]....
        /*061c*/ 	.word	0x00004fa0
        /*0620*/ 	.word	0x000000ff
        /*0624*/ 	.word	0x00000058
        /*0628*/ 	.short	0x010b
        /*062a*/ 	.byte	0x15
	.zero		1


	//   ....[82]....
        /*062c*/ 	.word	0x00004fb0
        /*0630*/ 	.word	0x000000ff
        /*0634*/ 	.word	0x00000000
        /*0638*/ 	.short	0x0101
        /*063a*/ 	.byte	0x25
	.zero		1


	//   ....[83]....
        /*063c*/ 	.word	0x00004fe0
        /*0640*/ 	.word	0x000000ff
        /*0644*/ 	.word	0x00000060
        /*0648*/ 	.short	0x010a
        /*064a*/ 	.byte	0x15
	.zero		1


	//   ....[84]....
        /*064c*/ 	.word	0x00005000
        /*0650*/ 	.word	0x000000ff
        /*0654*/ 	.word	0x00000068
        /*0658*/ 	.short	0x010a
        /*065a*/ 	.byte	0x15
	.zero		1


	//   ....[85]....
        /*065c*/ 	.word	0x00005020
        /*0660*/ 	.word	0x000000ff
        /*0664*/ 	.word	0x00000070
        /*0668*/ 	.short	0x010a
        /*066a*/ 	.byte	0x15
	.zero		1


	//   ....[86]....
        /*066c*/ 	.word	0x00005060
        /*0670*/ 	.word	0x00000000
        /*0674*/ 	.word	0x00000078
        /*0678*/ 	.short	0x010a
        /*067a*/ 	.byte	0xff
	.zero		1


	//   ....[87]....
        /*067c*/ 	.word	0x000053a0
        /*0680*/ 	.word	0x00000003
        /*0684*/ 	.word	0x00000090
        /*0688*/ 	.short	0x010a
        /*068a*/ 	.byte	0xff
	.zero		1


	//   ....[88]....
        /*068c*/ 	.word	0x00005520
        /*0690*/ 	.word	0x00000000
        /*0694*/ 	.word	0x00000000
        /*0698*/ 	.short	0x0101
        /*069a*/ 	.byte	0xff
	.zero		1


	//   ....[89]....
        /*069c*/ 	.word	0x000060c0
        /*06a0*/ 	.word	0x000000ff
        /*06a4*/ 	.word	0x00000040
        /*06a8*/ 	.short	0x010a
        /*06aa*/ 	.byte	0x2c
	.zero		1


	//   ....[90]....
        /*06ac*/ 	.word	0x00006130
        /*06b0*/ 	.word	0x00000062
        /*06b4*/ 	.word	0x000000b0
        /*06b8*/ 	.short	0x010a
        /*06ba*/ 	.byte	0xff
	.zero		1


	//   ....[91]....
        /*06bc*/ 	.word	0x00006250
        /*06c0*/ 	.word	0x000000ff
        /*06c4*/ 	.word	0x00000040
        /*06c8*/ 	.short	0x010a
        /*06ca*/ 	.byte	0x2c
	.zero		1


	//   ....[92]....
        /*06cc*/ 	.word	0x00006350
        /*06d0*/ 	.word	0x00000062
        /*06d4*/ 	.word	0x000000b0
        /*06d8*/ 	.short	0x010a
        /*06da*/ 	.byte	0xff
	.zero		1


	//   ....[93]....
        /*06dc*/ 	.word	0x00006e50
        /*06e0*/ 	.word	0x00000000
        /*06e4*/ 	.word	0x00000000
        /*06e8*/ 	.short	0x0101
        /*06ea*/ 	.byte	0xff
	.zero		1


	//   ....[94]....
        /*06ec*/ 	.word	0x00006e60
        /*06f0*/ 	.word	0x00000003
        /*06f4*/ 	.word	0x00000040
        /*06f8*/ 	.short	0x010a
        /*06fa*/ 	.byte	0xff
	.zero		1


	//   ....[95]....
        /*06fc*/ 	.word	0x00006f30
        /*0700*/ 	.word	0x00000003
        /*0704*/ 	.word	0x00000040
        /*0708*/ 	.short	0x010a
        /*070a*/ 	.byte	0xff
	.zero		1


	//   ....[96]....
        /*070c*/ 	.word	0x00007ac0
        /*0710*/ 	.word	0x00000066
        /*0714*/ 	.word	0x00000000
        /*0718*/ 	.short	0x0101
        /*071a*/ 	.byte	0xff
	.zero		1


	//   ....[97]....
        /*071c*/ 	.word	0x00007ae0
        /*0720*/ 	.word	0x0000003f
        /*0724*/ 	.word	0x00000040
        /*0728*/ 	.short	0x010a
        /*072a*/ 	.byte	0xff
	.zero		1


	//   ....[98]....
        /*072c*/ 	.word	0x00007ba0
        /*0730*/ 	.word	0x0000003f
        /*0734*/ 	.word	0x00000040
        /*0738*/ 	.short	0x010a
        /*073a*/ 	.byte	0xff
	.zero		1


	//   ....[99]....
        /*073c*/ 	.word	0x00008720
        /*0740*/ 	.word	0x00000066
        /*0744*/ 	.word	0x00000000
        /*0748*/ 	.short	0x0101
        /*074a*/ 	.byte	0xff
	.zero		1


	//   ....[100]....
        /*074c*/ 	.word	0x00008740
        /*0750*/ 	.word	0x0000006c
        /*0754*/ 	.word	0x00000040
        /*0758*/ 	.short	0x010a
        /*075a*/ 	.byte	0xff
	.zero		1


	//   ....[101]....
        /*075c*/ 	.word	0x00008800
        /*0760*/ 	.word	0x0000006c
        /*0764*/ 	.word	0x00000040
        /*0768*/ 	.short	0x010a
        /*076a*/ 	.byte	0xff
	.zero		1


	//   ....[102]....
        /*076c*/ 	.word	0x00008c40
        /*0770*/ 	.word	0x000000ff
        /*0774*/ 	.word	0x00000000
        /*0778*/ 	.short	0x0101
        /*077a*/ 	.byte	0x04
	.zero		1


	//   ....[103]....
        /*077c*/ 	.word	0x000093f0
        /*0780*/ 	.word	0x00000002
        /*0784*/ 	.word	0x00000000
        /*0788*/ 	.short	0x0101
        /*078a*/ 	.byte	0xff
	.zero		1


	//   ....[104]....
        /*078c*/ 	.word	0x000096a0
        /*0790*/ 	.word	0x000000ff
        /*0794*/ 	.word	0x00000000
        /*0798*/ 	.short	0x0101
        /*079a*/ 	.byte	0x04
	.zero		1


	//   ....[105]....
        /*079c*/ 	.word	0x000096c0
        /*07a0*/ 	.word	0x00000000
        /*07a4*/ 	.word	0x00000100
        /*07a8*/ 	.short	0x010a
        /*07aa*/ 	.byte	0xff
	.zero		1


	//   ....[106]....
        /*07ac*/ 	.word	0x00009720
        /*07b0*/ 	.word	0x00000000
        /*07b4*/ 	.word	0x00000020
        /*07b8*/ 	.short	0x010a
        /*07ba*/ 	.byte	0xff
	.zero		1


	//   ....[107]....
        /*07bc*/ 	.word	0x00009780
        /*07c0*/ 	.word	0x00000000
        /*07c4*/ 	.word	0x00000020
        /*07c8*/ 	.short	0x010a
        /*07ca*/ 	.byte	0xff
	.zero		1


	//   ....[108]....
        /*07cc*/ 	.word	0x000097d0
        /*07d0*/ 	.word	0x00000003
        /*07d4*/ 	.word	0x00000090
        /*07d8*/ 	.short	0x010a
        /*07da*/ 	.byte	0xff
	.zero		1


	//   ....[109]....
        /*07dc*/ 	.word	0x00009830
        /*07e0*/ 	.word	0x00000000
        /*07e4*/ 	.word	0x00000000
        /*07e8*/ 	.short	0x010a
        /*07ea*/ 	.byte	0xff
	.zero		1


	//   ....[110]....
        /*07ec*/ 	.word	0x00009890
        /*07f0*/ 	.word	0x00000000
        /*07f4*/ 	.word	0x00000000
        /*07f8*/ 	.short	0x010a
        /*07fa*/ 	.byte	0xff
	.zero		1


	//   ....[111]....
        /*07fc*/ 	.word	0x000098f0
        /*0800*/ 	.word	0x00000000
        /*0804*/ 	.word	0x00000000
        /*0808*/ 	.short	0x010a
        /*080a*/ 	.byte	0xff
	.zero		1


	//   ....[112]....
        /*080c*/ 	.word	0x00009940
        /*0810*/ 	.word	0x00000002
        /*0814*/ 	.word	0x000000f0
        /*0818*/ 	.short	0x010a
        /*081a*/ 	.byte	0xff
	.zero		1


	//   ....[113]....
        /*081c*/ 	.word	0x000099a0
        /*0820*/ 	.word	0x00000002
        /*0824*/ 	.word	0x000000a0
        /*0828*/ 	.short	0x010a
        /*082a*/ 	.byte	0xff
	.zero		1


	//   ....[114]....
        /*082c*/ 	.word	0x000099f0
        /*0830*/ 	.word	0x00000002
        /*0834*/ 	.word	0x00000090
        /*0838*/ 	.short	0x010a
        /*083a*/ 	.byte	0xff
	.zero		1


	//   ....[115]....
        /*083c*/ 	.word	0x00009a50
        /*0840*/ 	.word	0x00000000
        /*0844*/ 	.word	0x000000a0
        /*0848*/ 	.short	0x010a
        /*084a*/ 	.byte	0xff
	.zero		1


	//   ....[116]....
        /*084c*/ 	.word	0x00009aa0
        /*0850*/ 	.word	0x00000000
        /*0854*/ 	.word	0x00000090
        /*0858*/ 	.short	0x010a
        /*085a*/ 	.byte	0xff
	.zero		1


	//   ....[117]....
        /*085c*/ 	.word	0x00009b00
        /*0860*/ 	.word	0x00000003
        /*0864*/ 	.word	0x000000d0
        /*0868*/ 	.short	0x010a
        /*086a*/ 	.byte	0xff
	.zero		1


	//   ....[118]....
        /*086c*/ 	.word	0x00009b60
        /*0870*/ 	.word	0x00000000
        /*0874*/ 	.word	0x00000000
        /*0878*/ 	.short	0x010a
        /*087a*/ 	.byte	0xff
	.zero		1


	//   ....[119]....
        /*087c*/ 	.word	0x00009bc0
        /*0880*/ 	.word	0x00000000
        /*0884*/ 	.word	0x00000000
        /*0888*/ 	.short	0x010a
        /*088a*/ 	.byte	0xff
	.zero		1


	//   ....[120]....
        /*088c*/ 	.word	0x00009c20
        /*0890*/ 	.word	0x00000000
        /*0894*/ 	.word	0x00000000
        /*0898*/ 	.short	0x010a
        /*089a*/ 	.byte	0xff
	.zero		1


	//   ....[121]....
        /*089c*/ 	.word	0x00009c80
        /*08a0*/ 	.word	0x00000000
        /*08a4*/ 	.word	0x00000000
        /*08a8*/ 	.short	0x010a
        /*08aa*/ 	.byte	0xff
	.zero		1


	//   ....[122]....
        /*08ac*/ 	.word	0x00009ce0
        /*08b0*/ 	.word	0x00000000
        /*08b4*/ 	.word	0x00000000
        /*08b8*/ 	.short	0x010a
        /*08ba*/ 	.byte	0xff
	.zero		1


	//   ....[123]....
        /*08bc*/ 	.word	0x00009d30
        /*08c0*/ 	.word	0x0000000c
        /*08c4*/ 	.word	0x00000090
        /*08c8*/ 	.short	0x010a
        /*08ca*/ 	.byte	0xff
	.zero		1


	//   ....[124]....
        /*08cc*/ 	.word	0x00009d90
        /*08d0*/ 	.word	0x00000000
        /*08d4*/ 	.word	0x00000088
        /*08d8*/ 	.short	0x010a
        /*08da*/ 	.byte	0xff
	.zero		1


	//   ....[125]....
        /*08dc*/ 	.word	0x00009df0
        /*08e0*/ 	.word	0x00000000
        /*08e4*/ 	.word	0x00000060
        /*08e8*/ 	.short	0x010a
        /*08ea*/ 	.byte	0xff
	.zero		1


	//   ....[126]....
        /*08ec*/ 	.word	0x00009e50
        /*08f0*/ 	.word	0x00000000
        /*08f4*/ 	.word	0x00000068
        /*08f8*/ 	.short	0x010a
        /*08fa*/ 	.byte	0xff
	.zero		1


	//   ....[127]....
        /*08fc*/ 	.word	0x00009eb0
        /*0900*/ 	.word	0x00000000
        /*0904*/ 	.word	0x00000070
        /*0908*/ 	.short	0x010a
        /*090a*/ 	.byte	0xff
	.zero		1


	//   ....[128]....
        /*090c*/ 	.word	0x00009f10
        /*0910*/ 	.word	0x00000000
        /*0914*/ 	.word	0x00000078
        /*0918*/ 	.short	0x010a
        /*091a*/ 	.byte	0xff
	.zero		1


	//   ....[129]....
        /*091c*/ 	.word	0x00009f70
        /*0920*/ 	.word	0x00000000
        /*0924*/ 	.word	0x00000060
        /*0928*/ 	.short	0x010a
        /*092a*/ 	.byte	0xff
	.zero		1


	//   ....[130]....
        /*092c*/ 	.word	0x00009fd0
        /*0930*/ 	.word	0x00000000
        /*0934*/ 	.word	0x00000068
        /*0938*/ 	.short	0x010a
        /*093a*/ 	.byte	0xff
	.zero		1


	//   ....[131]....
        /*093c*/ 	.word	0x0000a030
        /*0940*/ 	.word	0x00000000
        /*0944*/ 	.word	0x00000070
        /*0948*/ 	.short	0x010a
        /*094a*/ 	.byte	0xff
	.zero		1


	//   ....[132]....
        /*094c*/ 	.word	0x0000a080
        /*0950*/ 	.word	0x00000003
        /*0954*/ 	.word	0x00000090
        /*0958*/ 	.short	0x010a
        /*095a*/ 	.byte	0xff
	.zero		1


	//   ....[133]....
        /*095c*/ 	.word	0x0000a0e0
        /*0960*/ 	.word	0x00000000
        /*0964*/ 	.word	0x00000040
        /*0968*/ 	.short	0x010a
        /*096a*/ 	.byte	0xff
	.zero		1


	//   ....[134]....
        /*096c*/ 	.word	0x0000a130
        /*0970*/ 	.word	0x00000062
        /*0974*/ 	.word	0x000000b0
        /*0978*/ 	.short	0x010a
        /*097a*/ 	.byte	0xff
	.zero		1


	//   ....[135]....
        /*097c*/ 	.word	0x0000a180
        /*0980*/ 	.word	0x00000003
        /*0984*/ 	.word	0x00000040
        /*0988*/ 	.short	0x010a
        /*098a*/ 	.byte	0xff
	.zero		1


	//   ....[136]....
        /*098c*/ 	.word	0x0000a1d0
        /*0990*/ 	.word	0x0000003f
        /*0994*/ 	.word	0x00000040
        /*0998*/ 	.short	0x010a
        /*099a*/ 	.byte	0xff
	.zero		1


	//   ....[137]....
        /*099c*/ 	.word	0x0000a220
        /*09a0*/ 	.word	0x0000006c
        /*09a4*/ 	.word	0x00000040
        /*09a8*/ 	.short	0x010a
        /*09aa*/ 	.byte	0xff
	.zero		1


	//----- nvinfo : EIATTR_NUM_MBARRIERS
	.align		4
.L_47:
        /*09ac*/ 	.byte	0x03, 0x38
        /*09ae*/ 	.short	0x0022


	//----- nvinfo : EIATTR_EXIT_INSTR_OFFSETS
	.align		4
        /*09b0*/ 	.byte	0x04, 0x1c
        /*09b2*/ 	.short	(.L_49 - .L_48)


	//   ....[0]....
.L_48:
        /*09b4*/ 	.word	0x00002b00


	//   ....[1]....
        /*09b8*/ 	.word	0x00003010


	//   ....[2]....
        /*09bc*/ 	.word	0x00003070


	//   ....[3]....
        /*09c0*/ 	.word	0x00003f10


	//   ....[4]....
        /*09c4*/ 	.word	0x00005090


	//   ....[5]....
        /*09c8*/ 	.word	0x000050d0


	//   ....[6]....
        /*09cc*/ 	.word	0x00009580


	//   ....[7]....
        /*09d0*/ 	.word	0x00009600


	//   ....[8]....
        /*09d4*/ 	.word	0x00009630


	//   ....[9]....
        /*09d8*/ 	.word	0x000096b0


	//----- nvinfo : EIATTR_MAX_THREADS
	.align		4
.L_49:
        /*09dc*/ 	.byte	0x04, 0x05
        /*09de*/ 	.short	(.L_51 - .L_50)
.L_50:
        /*09e0*/ 	.word	0x00000100
        /*09e4*/ 	.word	0x00000001
        /*09e8*/ 	.word	0x00000001


	//----- nvinfo : EIATTR_CRS_STACK_SIZE
	.align		4
.L_51:
        /*09ec*/ 	.byte	0x04, 0x1e
        /*09ee*/ 	.short	(.L_53 - .L_52)
.L_52:
        /*09f0*/ 	.word	0x00000000


	//----- nvinfo : EIATTR_CBANK_PARAM_SIZE
	.align		4
.L_53:
        /*09f4*/ 	.byte	0x03, 0x19
        /*09f6*/ 	.short	0x0800


	//----- nvinfo : EIATTR_PARAM_CBANK
	.align		4
        /*09f8*/ 	.byte	0x04, 0x0a
        /*09fa*/ 	.short	(.L_55 - .L_54)
	.align		4
.L_54:
        /*09fc*/ 	.word	index@(.nv.constant0._ZN7cutlass13device_kernelINS_4gemm6kernel13GemmUniversalIN4cute5tupleIJiiiiEEENS1_10collective13CollectiveMmaINS1_35MainloopSm100TmaUmmaWarpSpecializedILi4ELi2ELi4ENS5_IJNS4_1CILi2EEESB_NSA_ILi1EEEEEEEENS5_IJNSA_ILi64EEENSA_ILi256EEENSA_ILi32EEEEEENS_6half_tENS5_IJlSC_lEEESJ_SK_NS4_8TiledMMAINS4_8MMA_AtomIJNS4_20SM100_MMA_F16BF16_SSISJ_SJ_fLi64ELi256ELNS4_4UMMA5MajorE0ELSP_0ELNSO_7ScaleInE0ELSQ_0EEEEEENS4_6LayoutINS5_IJSC_SC_SC_EEENS5_IJNSA_ILi0EEESV_SV_EEEEENS5_IJNS4_10UnderscoreESY_SY_EEEEENS4_23SM90_TMA_LOAD_MULTICASTENS4_14ComposedLayoutINS4_7SwizzleILi2ELi4ELi3EEENS4_18smem_ptr_flag_bitsILi16EEENST_INS5_IJNSA_ILi8EEESH_EEENS5_IJSH_SC_EEEEEEEvNS4_8identityES11_S1B_vS1C_EENS_8epilogue10collective18CollectiveEpilogueINS1E_23Sm100TmaWarpSpecializedILi4ELi2ELi32ELb1ELb0EEEJSI_NS5_IJNST_ISF_SC_EES1J_EEESJ_SK_SJ_SK_NS1E_6fusion15FusionCallbacksIS1I_NS1L_17LinearCombinationISJ_fSJ_fLNS_15FloatRoundStyleE2EEESI_S1K_JEEENS4_5SM1004TMEM4LOAD26SM100_TMEM_LOAD_16dp256b8xENS4_13SM90_TMA_LOADENS12_INS13_ILi3ELi4ELi3EEES16_NST_INS5_IJS17_SF_EEENS5_IJSF_SC_EEEEEEENS4_17SM75_U32x4_LDSM_NENS4_14SM90_TMA_STOREES20_NS4_17SM90_U32x4_STSM_NENS4_39AutoVectorizingCopyWithAssumedAlignmentILi128EEEEEEvvEEEEvNT_6ParamsE)
        /*0a00*/ 	.short	0x0380
        /*0a02*/ 	.short	0x0800


	//----- nvinfo : EIATTR_SW_WAR
	.align		4
.L_55:
        /*0a04*/ 	.byte	0x04, 0x36
        /*0a06*/ 	.short	(.L_57 - .L_56)
.L_56:
        /*0a08*/ 	.word	0x00000008
.L_57:


//--------------------- .nv.callgraph             --------------------------
	.section	.nv.callgraph,"",@"SHT_CUDA_CALLGRAPH"
	.align	4
	.sectionentsize	8
	.align		4
        /*0000*/ 	.word	0x00000000
	.align		4
        /*0004*/ 	.word	0xffffffff
	.align		4
        /*0008*/ 	.word	index@(_ZN7cutlass13device_kernelINS_4gemm6kernel13GemmUniversalIN4cute5tupleIJiiiiEEENS1_10collective13CollectiveMmaINS1_35MainloopSm100TmaUmmaWarpSpecializedILi4ELi2ELi4ENS5_IJNS4_1CILi2EEESB_NSA_ILi1EEEEEEEENS5_IJNSA_ILi64EEENSA_ILi256EEENSA_ILi32EEEEEENS_6half_tENS5_IJlSC_lEEESJ_SK_NS4_8TiledMMAINS4_8MMA_AtomIJNS4_20SM100_MMA_F16BF16_SSISJ_SJ_fLi64ELi256ELNS4_4UMMA5MajorE0ELSP_0ELNSO_7ScaleInE0ELSQ_0EEEEEENS4_6LayoutINS5_IJSC_SC_SC_EEENS5_IJNSA_ILi0EEESV_SV_EEEEENS5_IJNS4_10UnderscoreESY_SY_EEEEENS4_23SM90_TMA_LOAD_MULTICASTENS4_14ComposedLayoutINS4_7SwizzleILi2ELi4ELi3EEENS4_18smem_ptr_flag_bitsILi16EEENST_INS5_IJNSA_ILi8EEESH_EEENS5_IJSH_SC_EEEEEEEvNS4_8identityES11_S1B_vS1C_EENS_8epilogue10collective18CollectiveEpilogueINS1E_23Sm100TmaWarpSpecializedILi4ELi2ELi32ELb1ELb0EEEJSI_NS5_IJNST_ISF_SC_EES1J_EEESJ_SK_SJ_SK_NS1E_6fusion15FusionCallbacksIS1I_NS1L_17LinearCombinationISJ_fSJ_fLNS_15FloatRoundStyleE2EEESI_S1K_JEEENS4_5SM1004TMEM4LOAD26SM100_TMEM_LOAD_16dp256b8xENS4_13SM90_TMA_LOADENS12_INS13_ILi3ELi4ELi3EEES16_NST_INS5_IJS17_SF_EEENS5_IJSF_SC_EEEEEEENS4_17SM75_U32x4_LDSM_NENS4_14SM90_TMA_STOREES20_NS4_17SM90_U32x4_STSM_NENS4_39AutoVectorizingCopyWithAssumedAlignmentILi128EEEEEEvvEEEEvNT_6ParamsE)
	.align		4
        /*000c*/ 	.word	index@(__assertfail)
	.align		4
        /*0010*/ 	.word	0x00000000
	.align		4
        /*0014*/ 	.word	0xfffffffe
	.align		4
        /*0018*/ 	.word	0x00000000
	.align		4
        /*001c*/ 	.word	0xfffffffd
	.align		4
        /*0020*/ 	.word	0x00000000
	.align		4
        /*0024*/ 	.word	0xfffffffc


//--------------------- .nv.constant4             --------------------------
	.section	.nv.constant4,"a",@progbits
	.align	8
	.align		8
.nv.constant4:
        /*0000*/ 	.dword	__assertfail
	.align		8
        /*0008*/ 	.dword	__unnamed_1
	.align		8
        /*0010*/ 	.dword	__unnamed_2
	.align		8
        /*0018*/ 	.dword	_ZN39_INTERNAL_72431ab6_4_k_cu_12296d79_75424cuda3std3__45__cpo5beginE
	.align		8
        /*0020*/ 	.dword	_ZN39_INTERNAL_72431ab6_4_k_cu_12296d79_75424cuda3std3__45__cpo3endE
	.align		8
        /*0028*/ 	.dword	_ZN39_INTERNAL_72431ab6_4_k_cu_12296d79_75424cuda3std3__45__cpo6cbeginE
	.align		8
        /*0030*/ 	.dword	_ZN39_INTERNAL_72431ab6_4_k_cu_12296d79_75424cuda3std3__45__cpo4cendE
	.align		8
        /*0038*/ 	.dword	_ZN39_INTERNAL_72431ab6_4_k_cu_12296d79_75424cuda3std3__441_GLOBAL__N__72431ab6_4_k_cu_12296d79_75426ignoreE
	.align		8
        /*0040*/ 	.dword	_ZN39_INTERNAL_72431ab6_4_k_cu_12296d79_75424cuda3std3__419piecewise_constructE
	.align		8
        /*0048*/ 	.dword	_ZN39_INTERNAL_72431ab6_4_k_cu_12296d79_75424cuda3std3__48in_placeE
	.align		8
        /*0050*/ 	.dword	_ZN39_INTERNAL_72431ab6_4_k_cu_12296d79_75424cuda3std6ranges3__45__cpo4swapE
	.align		8
        /*0058*/ 	.dword	_ZN39_INTERNAL_72431ab6_4_k_cu_12296d79_75424cuda3std6ranges3__45__cpo9iter_moveE
	.align		8
        /*0060*/ 	.dword	_ZN39_INTERNAL_72431ab6_4_k_cu_12296d79_75424cute7productE
	.align		8
        /*0068*/ 	.dword	_ZN39_INTERNAL_72431ab6_4_k_cu_12296d79_75424cute1_E
	.align		8
        /*0070*/ 	.dword	$str$25
	.align		8
        /*0078*/ 	.dword	$str$26
	.align		8
        /*0080*/ 	.dword	$str$27
	.align		8
        /*0088*/ 	.dword	$str$28


//--------------------- .text._ZN7cutlass13device_kernelINS_4gemm6kernel13GemmUniversalIN4cute5tupleIJiiiiEEENS1_10collective13CollectiveMmaINS1_35MainloopSm100TmaUmmaWarpSpecializedILi4ELi2ELi4ENS5_IJNS4_1CILi2EEESB_NSA_ILi1EEEEEEEENS5_IJNSA_ILi64EEENSA_ILi256EEENSA_ILi32EEEEEENS_6half_tENS5_IJlSC_lEEESJ_SK_NS4_8TiledMMAINS4_8MMA_AtomIJNS4_20SM100_MMA_F16BF16_SSISJ_SJ_fLi64ELi256ELNS4_4UMMA5MajorE0ELSP_0ELNSO_7ScaleInE0ELSQ_0EEEEEENS4_6LayoutINS5_IJSC_SC_SC_EEENS5_IJNSA_ILi0EEESV_SV_EEEEENS5_IJNS4_10UnderscoreESY_SY_EEEEENS4_23SM90_TMA_LOAD_MULTICASTENS4_14ComposedLayoutINS4_7SwizzleILi2ELi4ELi3EEENS4_18smem_ptr_flag_bitsILi16EEENST_INS5_IJNSA_ILi8EEESH_EEENS5_IJSH_SC_EEEEEEEvNS4_8identityES11_S1B_vS1C_EENS_8epilogue10collective18CollectiveEpilogueINS1E_23Sm100TmaWarpSpecializedILi4ELi2ELi32ELb1ELb0EEEJSI_NS5_IJNST_ISF_SC_EES1J_EEESJ_SK_SJ_SK_NS1E_6fusion15FusionCallbacksIS1I_NS1L_17LinearCombinationISJ_fSJ_fLNS_15FloatRoundStyleE2EEESI_S1K_JEEENS4_5SM1004TMEM4LOAD26SM100_TMEM_LOAD_16dp256b8xENS4_13SM90_TMA_LOADENS12_INS13_ILi3ELi4ELi3EEES16_NST_INS5_IJS17_SF_EEENS5_IJSF_SC_EEEEEEENS4_17SM75_U32x4_LDSM_NENS4_14SM90_TMA_STOREES20_NS4_17SM90_U32x4_STSM_NENS4_39AutoVectorizingCopyWithAssumedAlignmentILi128EEEEEEvvEEEEvNT_6ParamsE --------------------------
	.section	.text._ZN7cutlass13device_kernelINS_4gemm6kernel13GemmUniversalIN4cute5tupleIJiiiiEEENS1_10collective13CollectiveMmaINS1_35MainloopSm100TmaUmmaWarpSpecializedILi4ELi2ELi4ENS5_IJNS4_1CILi2EEESB_NSA_ILi1EEEEEEEENS5_IJNSA_ILi64EEENSA_ILi256EEENSA_ILi32EEEEEENS_6half_tENS5_IJlSC_lEEESJ_SK_NS4_8TiledMMAINS4_8MMA_AtomIJNS4_20SM100_MMA_F16BF16_SSISJ_SJ_fLi64ELi256ELNS4_4UMMA5MajorE0ELSP_0ELNSO_7ScaleInE0ELSQ_0EEEEEENS4_6LayoutINS5_IJSC_SC_SC_EEENS5_IJNSA_ILi0EEESV_SV_EEEEENS5_IJNS4_10UnderscoreESY_SY_EEEEENS4_23SM90_TMA_LOAD_MULTICASTENS4_14ComposedLayoutINS4_7SwizzleILi2ELi4ELi3EEENS4_18smem_ptr_flag_bitsILi16EEENST_INS5_IJNSA_ILi8EEESH_EEENS5_IJSH_SC_EEEEEEEvNS4_8identityES11_S1B_vS1C_EENS_8epilogue10collective18CollectiveEpilogueINS1E_23Sm100TmaWarpSpecializedILi4ELi2ELi32ELb1ELb0EEEJSI_NS5_IJNST_ISF_SC_EES1J_EEESJ_SK_SJ_SK_NS1E_6fusion15FusionCallbacksIS1I_NS1L_17LinearCombinationISJ_fSJ_fLNS_15FloatRoundStyleE2EEESI_S1K_JEEENS4_5SM1004TMEM4LOAD26SM100_TMEM_LOAD_16dp256b8xENS4_13SM90_TMA_LOADENS12_INS13_ILi3ELi4ELi3EEES16_NST_INS5_IJS17_SF_EEENS5_IJSF_SC_EEEEEEENS4_17SM75_U32x4_LDSM_NENS4_14SM90_TMA_STOREES20_NS4_17SM90_U32x4_STSM_NENS4_39AutoVectorizingCopyWithAssumedAlignmentILi128EEEEEEvvEEEEvNT_6ParamsE,"ax",@progbits
	.align	128
.text._ZN7cutlass13device_kernelINS_4gemm6kernel13GemmUniversalIN4cute5tupleIJiiiiEEENS1_10collective13CollectiveMmaINS1_35MainloopSm100TmaUmmaWarpSpecializedILi4ELi2ELi4ENS5_IJNS4_1CILi2EEESB_NSA_ILi1EEEEEEEENS5_IJNSA_ILi64EEENSA_ILi256EEENSA_ILi32EEEEEENS_6half_tENS5_IJlSC_lEEESJ_SK_NS4_8TiledMMAINS4_8MMA_AtomIJNS4_20SM100_MMA_F16BF16_SSISJ_SJ_fLi64ELi256ELNS4_4UMMA5MajorE0ELSP_0ELNSO_7ScaleInE0ELSQ_0EEEEEENS4_6LayoutINS5_IJSC_SC_SC_EEENS5_IJNSA_ILi0EEESV_SV_EEEEENS5_IJNS4_10UnderscoreESY_SY_EEEEENS4_23SM90_TMA_LOAD_MULTICASTENS4_14ComposedLayoutINS4_7SwizzleILi2ELi4ELi3EEENS4_18smem_ptr_flag_bitsILi16EEENST_INS5_IJNSA_ILi8EEESH_EEENS5_IJSH_SC_EEEEEEEvNS4_8identityES11_S1B_vS1C_EENS_8epilogue10collective18CollectiveEpilogueINS1E_23Sm100TmaWarpSpecializedILi4ELi2ELi32ELb1ELb0EEEJSI_NS5_IJNST_ISF_SC_EES1J_EEESJ_SK_SJ_SK_NS1E_6fusion15FusionCallbacksIS1I_NS1L_17LinearCombinationISJ_fSJ_fLNS_15FloatRoundStyleE2EEESI_S1K_JEEENS4_5SM1004TMEM4LOAD26SM100_TMEM_LOAD_16dp256b8xENS4_13SM90_TMA_LOADENS12_INS13_ILi3ELi4ELi3EEES16_NST_INS5_IJS17_SF_EEENS5_IJSF_SC_EEEEEEENS4_17SM75_U32x4_LDSM_NENS4_14SM90_TMA_STOREES20_NS4_17SM90_U32x4_STSM_NENS4_39AutoVectorizingCopyWithAssumedAlignmentILi128EEEEEEvvEEEEvNT_6ParamsE:
        .type           _ZN7cutlass13device_kernelINS_4gemm6kernel13GemmUniversalIN4cute5tupleIJiiiiEEENS1_10collective13CollectiveMmaINS1_35MainloopSm100TmaUmmaWarpSpecializedILi4ELi2ELi4ENS5_IJNS4_1CILi2EEESB_NSA_ILi1EEEEEEEENS5_IJNSA_ILi64EEENSA_ILi256EEENSA_ILi32EEEEEENS_6half_tENS5_IJlSC_lEEESJ_SK_NS4_8TiledMMAINS4_8MMA_AtomIJNS4_20SM100_MMA_F16BF16_SSISJ_SJ_fLi64ELi256ELNS4_4UMMA5MajorE0ELSP_0ELNSO_7ScaleInE0ELSQ_0EEEEEENS4_6LayoutINS5_IJSC_SC_SC_EEENS5_IJNSA_ILi0EEESV_SV_EEEEENS5_IJNS4_10UnderscoreESY_SY_EEEEENS4_23SM90_TMA_LOAD_MULTICASTENS4_14ComposedLayoutINS4_7SwizzleILi2ELi4ELi3EEENS4_18smem_ptr_flag_bitsILi16EEENST_INS5_IJNSA_ILi8EEESH_EEENS5_IJSH_SC_EEEEEEEvNS4_8identityES11_S1B_vS1C_EENS_8epilogue10collective18CollectiveEpilogueINS1E_23Sm100TmaWarpSpecializedILi4ELi2ELi32ELb1ELb0EEEJSI_NS5_IJNST_ISF_SC_EES1J_EEESJ_SK_SJ_SK_NS1E_6fusion15FusionCallbacksIS1I_NS1L_17LinearCombinationISJ_fSJ_fLNS_15FloatRoundStyleE2EEESI_S1K_JEEENS4_5SM1004TMEM4LOAD26SM100_TMEM_LOAD_16dp256b8xENS4_13SM90_TMA_LOADENS12_INS13_ILi3ELi4ELi3EEES16_NST_INS5_IJS17_SF_EEENS5_IJSF_SC_EEEEEEENS4_17SM75_U32x4_LDSM_NENS4_14SM90_TMA_STOREES20_NS4_17SM90_U32x4_STSM_NENS4_39AutoVectorizingCopyWithAssumedAlignmentILi128EEEEEEvvEEEEvNT_6ParamsE,@function
        .size           _ZN7cutlass13device_kernelINS_4gemm6kernel13GemmUniversalIN4cute5tupleIJiiiiEEENS1_10collective13CollectiveMmaINS1_35MainloopSm100TmaUmmaWarpSpecializedILi4ELi2ELi4ENS5_IJNS4_1CILi2EEESB_NSA_ILi1EEEEEEEENS5_IJNSA_ILi64EEENSA_ILi256EEENSA_ILi32EEEEEENS_6half_tENS5_IJlSC_lEEESJ_SK_NS4_8TiledMMAINS4_8MMA_AtomIJNS4_20SM100_MMA_F16BF16_SSISJ_SJ_fLi64ELi256ELNS4_4UMMA5MajorE0ELSP_0ELNSO_7ScaleInE0ELSQ_0EEEEEENS4_6LayoutINS5_IJSC_SC_SC_EEENS5_IJNSA_ILi0EEESV_SV_EEEEENS5_IJNS4_10UnderscoreESY_SY_EEEEENS4_23SM90_TMA_LOAD_MULTICASTENS4_14ComposedLayoutINS4_7SwizzleILi2ELi4ELi3EEENS4_18smem_ptr_flag_bitsILi16EEENST_INS5_IJNSA_ILi8EEESH_EEENS5_IJSH_SC_EEEEEEEvNS4_8identityES11_S1B_vS1C_EENS_8epilogue10collective18CollectiveEpilogueINS1E_23Sm100TmaWarpSpecializedILi4ELi2ELi32ELb1ELb0EEEJSI_NS5_IJNST_ISF_SC_EES1J_EEESJ_SK_SJ_SK_NS1E_6fusion15FusionCallbacksIS1I_NS1L_17LinearCombinationISJ_fSJ_fLNS_15FloatRoundStyleE2EEESI_S1K_JEEENS4_5SM1004TMEM4LOAD26SM100_TMEM_LOAD_16dp256b8xENS4_13SM90_TMA_LOADENS12_INS13_ILi3ELi4ELi3EEES16_NST_INS5_IJS17_SF_EEENS5_IJSF_SC_EEEEEEENS4_17SM75_U32x4_LDSM_NENS4_14SM90_TMA_STOREES20_NS4_17SM90_U32x4_STSM_NENS4_39AutoVectorizingCopyWithAssumedAlignmentILi128EEEEEEvvEEEEvNT_6ParamsE,(.L_x_183 - _ZN7cutlass13device_kernelINS_4gemm6kernel13GemmUniversalIN4cute5tupleIJiiiiEEENS1_10collective13CollectiveMmaINS1_35MainloopSm100TmaUmmaWarpSpecializedILi4ELi2ELi4ENS5_IJNS4_1CILi2EEESB_NSA_ILi1EEEEEEEENS5_IJNSA_ILi64EEENSA_ILi256EEENSA_ILi32EEEEEENS_6half_tENS5_IJlSC_lEEESJ_SK_NS4_8TiledMMAINS4_8MMA_AtomIJNS4_20SM100_MMA_F16BF16_SSISJ_SJ_fLi64ELi256ELNS4_4UMMA5MajorE0ELSP_0ELNSO_7ScaleInE0ELSQ_0EEEEEENS4_6LayoutINS5_IJSC_SC_SC_EEENS5_IJNSA_ILi0EEESV_SV_EEEEENS5_IJNS4_10UnderscoreESY_SY_EEEEENS4_23SM90_TMA_LOAD_MULTICASTENS4_14ComposedLayoutINS4_7SwizzleILi2ELi4ELi3EEENS4_18smem_ptr_flag_bitsILi16EEENST_INS5_IJNSA_ILi8EEESH_EEENS5_IJSH_SC_EEEEEEEvNS4_8identityES11_S1B_vS1C_EENS_8epilogue10collective18CollectiveEpilogueINS1E_23Sm100TmaWarpSpecializedILi4ELi2ELi32ELb1ELb0EEEJSI_NS5_IJNST_ISF_SC_EES1J_EEESJ_SK_SJ_SK_NS1E_6fusion15FusionCallbacksIS1I_NS1L_17LinearCombinationISJ_fSJ_fLNS_15FloatRoundStyleE2EEESI_S1K_JEEENS4_5SM1004TMEM4LOAD26SM100_TMEM_LOAD_16dp256b8xENS4_13SM90_TMA_LOADENS12_INS13_ILi3ELi4ELi3EEES16_NST_INS5_IJS17_SF_EEENS5_IJSF_SC_EEEEEEENS4_17SM75_U32x4_LDSM_NENS4_14SM90_TMA_STOREES20_NS4_17SM90_U32x4_STSM_NENS4_39AutoVectorizingCopyWithAssumedAlignmentILi128EEEEEEvvEEEEvNT_6ParamsE)
        .other          _ZN7cutlass13device_kernelINS_4gemm6kernel13GemmUniversalIN4cute5tupleIJiiiiEEENS1_10collective13CollectiveMmaINS1_35MainloopSm100TmaUmmaWarpSpecializedILi4ELi2ELi4ENS5_IJNS4_1CILi2EEESB_NSA_ILi1EEEEEEEENS5_IJNSA_ILi64EEENSA_ILi256EEENSA_ILi32EEEEEENS_6half_tENS5_IJlSC_lEEESJ_SK_NS4_8TiledMMAINS4_8MMA_AtomIJNS4_20SM100_MMA_F16BF16_SSISJ_SJ_fLi64ELi256ELNS4_4UMMA5MajorE0ELSP_0ELNSO_7ScaleInE0ELSQ_0EEEEEENS4_6LayoutINS5_IJSC_SC_SC_EEENS5_IJNSA_ILi0EEESV_SV_EEEEENS5_IJNS4_10UnderscoreESY_SY_EEEEENS4_23SM90_TMA_LOAD_MULTICASTENS4_14ComposedLayoutINS4_7SwizzleILi2ELi4ELi3EEENS4_18smem_ptr_flag_bitsILi16EEENST_INS5_IJNSA_ILi8EEESH_EEENS5_IJSH_SC_EEEEEEEvNS4_8identityES11_S1B_vS1C_EENS_8epilogue10collective18CollectiveEpilogueINS1E_23Sm100TmaWarpSpecializedILi4ELi2ELi32ELb1ELb0EEEJSI_NS5_IJNST_ISF_SC_EES1J_EEESJ_SK_SJ_SK_NS1E_6fusion15FusionCallbacksIS1I_NS1L_17LinearCombinationISJ_fSJ_fLNS_15FloatRoundStyleE2EEESI_S1K_JEEENS4_5SM1004TMEM4LOAD26SM100_TMEM_LOAD_16dp256b8xENS4_13SM90_TMA_LOADENS12_INS13_ILi3ELi4ELi3EEES16_NST_INS5_IJS17_SF_EEENS5_IJSF_SC_EEEEEEENS4_17SM75_U32x4_LDSM_NENS4_14SM90_TMA_STOREES20_NS4_17SM90_U32x4_STSM_NENS4_39AutoVectorizingCopyWithAssumedAlignmentILi128EEEEEEvvEEEEvNT_6ParamsE,@"STO_CUDA_ENTRY STV_DEFAULT"
_ZN7cutlass13device_kernelINS_4gemm6kernel13GemmUniversalIN4cute5tupleIJiiiiEEENS1_10collective13CollectiveMmaINS1_35MainloopSm100TmaUmmaWarpSpecializedILi4ELi2ELi4ENS5_IJNS4_1CILi2EEESB_NSA_ILi1EEEEEEEENS5_IJNSA_ILi64EEENSA_ILi256EEENSA_ILi32EEEEEENS_6half_tENS5_IJlSC_lEEESJ_SK_NS4_8TiledMMAINS4_8MMA_AtomIJNS4_20SM100_MMA_F16BF16_SSISJ_SJ_fLi64ELi256ELNS4_4UMMA5MajorE0ELSP_0ELNSO_7ScaleInE0ELSQ_0EEEEEENS4_6LayoutINS5_IJSC_SC_SC_EEENS5_IJNSA_ILi0EEESV_SV_EEEEENS5_IJNS4_10UnderscoreESY_SY_EEEEENS4_23SM90_TMA_LOAD_MULTICASTENS4_14ComposedLayoutINS4_7SwizzleILi2ELi4ELi3EEENS4_18smem_ptr_flag_bitsILi16EEENST_INS5_IJNSA_ILi8EEESH_EEENS5_IJSH_SC_EEEEEEEvNS4_8identityES11_S1B_vS1C_EENS_8epilogue10collective18CollectiveEpilogueINS1E_23Sm100TmaWarpSpecializedILi4ELi2ELi32ELb1ELb0EEEJSI_NS5_IJNST_ISF_SC_EES1J_EEESJ_SK_SJ_SK_NS1E_6fusion15FusionCallbacksIS1I_NS1L_17LinearCombinationISJ_fSJ_fLNS_15FloatRoundStyleE2EEESI_S1K_JEEENS4_5SM1004TMEM4LOAD26SM100_TMEM_LOAD_16dp256b8xENS4_13SM90_TMA_LOADENS12_INS13_ILi3ELi4ELi3EEES16_NST_INS5_IJS17_SF_EEENS5_IJSF_SC_EEEEEEENS4_17SM75_U32x4_LDSM_NENS4_14SM90_TMA_STOREES20_NS4_17SM90_U32x4_STSM_NENS4_39AutoVectorizingCopyWithAssumedAlignmentILi128EEEEEEvvEEEEvNT_6ParamsE:
[----:B------:R-:W1:Y:S01]  /*0000*/  LDC R1, c[0x0][0x37c] ;  /* 0x0000df00ff017b82 */ /* 0x000e620000000800 */
[----:B------:R-:W2:Y:S01]  /*0010*/  S2R R94, SR_TID.X ;  /* 0x00000000005e7919 */ /* 0x000ea20000002100 */
[----:B------:R-:W3:Y:S01]  /*0020*/  LDCU.64 UR8, c[0x0][0x890] ;  /* 0x00011200ff0877ac */ /* 0x000ee20008000a00 */
[----:B------:R-:W-:Y:S02]  /*0030*/  PRMT R81, RZ, 0x7610, R81 ;  /* 0x00007610ff517816 */ /* 0x000fe40000000051 */
[----:B------:R-:W-:Y:S01]  /*0040*/  ELECT P3, URZ, PT ;  /* 0x0000000000ff782f */ /* 0x000fe20003860000 */
[----:B---3--:R-:W-:-:S04]  /*0050*/  UISETP.NE.U32.AND UP0, UPT, UR8, URZ, UPT ;  /* 0x000000ff0800728c */ /* 0x008fc8000bf05070 */
[----:B------:R-:W-:Y:S01]  /*0060*/  UISETP.NE.AND.EX UP0, UPT, UR9, URZ, UPT, UP0 ;  /* 0x000000ff0900728c */ /* 0x000fe2000bf05300 */
[----:B--2---:R-:W-:-:S05]  /*0070*/  SHF.R.U32.HI R82, RZ, 0x5, R94 ;  /* 0x00000005ff527819 */ /* 0x004fca000001165e */
[----:B------:R-:W2:Y:S02]  /*0080*/  SHFL.IDX PT, R0, R82, RZ, 0x1f ;  /* 0x00001fff52007589 */ /* 0x000ea400000e0000 */
[----:B--2---:R-:W-:Y:S01]  /*0090*/  R2UR UR17, R0 ;  /* 0x00000000001172ca */ /* 0x004fe200000e0000 */
[----:B-1----:R-:W-:-:S14]  /*00a0*/  BRA.U UP0, `(.L_x_0) ;  /* 0x0000000100307547 */ /* 0x002fdc000b800000 */
[----:B------:R-:W1:Y:S02]  /*00b0*/  LDCU.64 UR4, c[0x0][0x888] ;  /* 0x00011100ff0477ac */ /* 0x000e640008000a00 */
[----:B-1----:R-:W-:-:S04]  /*00c0*/  UISETP.NE.U32.AND UP0, UPT, UR4, URZ, UPT ;  /* 0x000000ff0400728c */ /* 0x002fc8000bf05070 */
[----:B------:R-:W-:-:S09]  /*00d0*/  UISETP.NE.AND.EX UP0, UPT, UR5, URZ, UPT, UP0 ;  /* 0x000000ff0500728c */ /* 0x000fd2000bf05300 */
[----:B------:R-:W-:Y:S05]  /*00e0*/  BRA.U !UP0, `(.L_x_1) ;  /* 0x0000000108147547 */ /* 0x000fea000b800000 */
[----:B------:R-:W1:Y:S01]  /*00f0*/  LDC.64 R2, c[0x0][0x888] ;  /* 0x00022200ff027b82 */ /* 0x000e620000000a00 */
[----:B------:R-:W1:Y:S02]  /*0100*/  LDCU.64 UR4, c[0x0][0x358] ;  /* 0x00006b00ff0477ac */ /* 0x000e640008000a00 */
[----:B-1----:R1:W5:Y:S01]  /*0110*/  LDG.E R41, desc[UR4][R2.64] ;  /* 0x0000000402297981 */ /* 0x002362000c1e1900 */
[----:B------:R-:W-:Y:S01]  /*0120*/  HFMA2 R81, -RZ, RZ, 0, 5.9604644775390625e-08 ;  /* 0x00000001ff517431 */ /* 0x000fe200000001ff */
[----:B------:R-:W-:Y:S05]  /*0130*/  BRA `(.L_x_0) ;  /* 0x00000000000c7947 */ /* 0x000fea0003800000 */
.L_x_1:
[----:B------:R-:W1:Y:S01]  /*0140*/  LDCU UR4, c[0x0][0x880] ;  /* 0x00011000ff0477ac */ /* 0x000e620008000800 */
[----:B------:R-:W-:Y:S01]  /*0150*/  HFMA2 R81, -RZ, RZ, 0, 5.9604644775390625e-08 ;  /* 0x00000001ff517431 */ /* 0x000fe200000001ff */
[----:B-1----:R-:W-:-:S07]  /*0160*/  MOV R41, UR4 ;  /* 0x0000000400297c02 */ /* 0x002fce0008000f00 */
.L_x_0:
[----:B------:R-:W2:Y:S02]  /*0170*/  LDCU.64 UR4, c[0x0][0x8b0] ;  /* 0x00011600ff0477ac */ /* 0x000ea40008000a00 */
[----:B--2---:R-:W-:-:S04]  /*0180*/  UISETP.NE.U32.AND UP0, UPT, UR4, URZ, UPT ;  /* 0x000000ff0400728c */ /* 0x004fc8000bf05070 */
[----:B------:R-:W-:-:S09]  /*0190*/  UISETP.NE.AND.EX UP0, UPT, UR5, URZ, UPT, UP0 ;  /* 0x000000ff0500728c */ /* 0x000fd2000bf05300 */
[----:B------:R-:W-:Y:S05]  /*01a0*/  BRA.U UP0, `(.L_x_2) ;  /* 0x0000000100287547 */ /* 0x000fea000b800000 */
[----:B------:R-:W2:Y:S02]  /*01b0*/  LDCU.64 UR4, c[0x0][0x8a8] ;  /* 0x00011500ff0477ac */ /* 0x000ea40008000a00 */
[----:B--2---:R-:W-:-:S04]  /*01c0*/  UISETP.NE.U32.AND UP0, UPT, UR4, URZ, UPT ;  /* 0x000000ff0400728c */ /* 0x004fc8000bf05070 */
[----:B------:R-:W-:-:S09]  /*01d0*/  UISETP.NE.AND.EX UP0, UPT, UR5, URZ, UPT, UP0 ;  /* 0x000000ff0500728c */ /* 0x000fd2000bf05300 */
[----:B------:R-:W-:Y:S05]  /*01e0*/  BRA.U !UP0, `(.L_x_3) ;  /* 0x0000000108107547 */ /* 0x000fea000b800000 */
[----:B------:R-:W2:Y:S01]  /*01f0*/  LDC.64 R38, c[0x0][0x8a8] ;  /* 0x00022a00ff267b82 */ /* 0x000ea20000000a00 */
[----:B------:R-:W2:Y:S02]  /*0200*/  LDCU.64 UR4, c[0x0][0x358] ;  /* 0x00006b00ff0477ac */ /* 0x000ea40008000a00 */
[----:B--2---:R2:W5:Y:S01]  /*0210*/  LDG.E R38, desc[UR4][R38.64] ;  /* 0x0000000426267981 */ /* 0x004562000c1e1900 */
[----:B------:R-:W-:Y:S05]  /*0220*/  BRA `(.L_x_2) ;  /* 0x0000000000087947 */ /* 0x000fea0003800000 */
.L_x_3:
[----:B------:R-:W2:Y:S02]  /*0230*/  LDCU UR4, c[0x0][0x8a0] ;  /* 0x00011400ff0477ac */ /* 0x000ea40008000800 */
[----:B--2---:R-:W-:Y:S02]  /*0240*/  MOV R38, UR4 ;  /* 0x0000000400267c02 */ /* 0x004fe40008000f00 */
.L_x_2:
[----:B------:R-:W-:Y:S01]  /*0250*/  IMAD.U32 R0, RZ, RZ, UR17 ;  /* 0x00000011ff007e24 */ /* 0x000fe2000f8e00ff */
[----:B------:R-:W-:Y:S04]  /*0260*/  BSSY.RECONVERGENT B0, `(.L_x_4) ;  /* 0x000000c000007945 */ /* 0x000fe80003800200 */
[C---:B------:R-:W-:Y:S02]  /*0270*/  ISETP.NE.OR P1, PT, R0.reuse, 0x1, !P3 ;  /* 0x000000010000780c */ /* 0x040fe40005f25670 */
[----:B------:R-:W-:-:S11]  /*0280*/  ISETP.NE.OR P0, PT, R0, 0x3, !P3 ;  /* 0x000000030000780c */ /* 0x000fd60005f05670 */
[----:B------:R-:W-:Y:S05]  /*0290*/  @P1 BRA `(.L_x_5) ;  /* 0x0000000000201947 */ /* 0x000fea0003800000 */
[----:B------:R-:W3:Y:S02]  /*02a0*/  LDCU.64 UR4, c[0x0][0x348] ;  /* 0x00006900ff0477ac */ /* 0x000ee40008000a00 */
[----:B---3--:R-:W-:Y:S02]  /*02b0*/  UIADD3 UR6, UP1, UPT, UR4, 0x80, URZ ;  /* 0x0000008004067890 */ /* 0x008fe4000ff3e0ff */
[----:B------:R-:W-:Y:S02]  /*02c0*/  UIADD3 UR4, UP0, UPT, UR4, 0x180, URZ ;  /* 0x0000018004047890 */ /* 0x000fe4000ff1e0ff */
[----:B------:R-:W-:Y:S02]  /*02d0*/  UIADD3.X UR7, UPT, UPT, URZ, UR5, URZ, UP1, !UPT ;  /* 0x00000005ff077290 */ /* 0x000fe40008ffe4ff */
[----:B------:R-:W-:-:S07]  /*02e0*/  UIADD3.X UR5, UPT, UPT, URZ, UR5, URZ, UP0, !UPT ;  /* 0x00000005ff057290 */ /* 0x000fce00087fe4ff */
[----:B------:R3:W-:Y:S02]  /*02f0*/  UTMACCTL.PF [UR6] ;  /* 0x00000000060079b9 */ /* 0x0007e40008040000 */
[----:B------:R3:W-:Y:S02]  /*0300*/  UTMACCTL.PF [UR4] ;  /* 0x00000000040079b9 */ /* 0x0007e40008040000 */
[----:B---3--:R-:W-:Y:S01]  /*0310*/  NOP ;  /* 0x0000000000007918 */ /* 0x008fe20000000000 */
.L_x_5:
[----:B------:R-:W-:Y:S05]  /*0320*/  BSYNC.RECONVERGENT B0 ;  /* 0x0000000000007941 */ /* 0x000fea0003800200 */
.L_x_4:
[----:B------:R-:W-:Y:S04]  /*0330*/  BSSY.RECONVERGENT B0, `(.L_x_6) ;  /* 0x000000a000007945 */ /* 0x000fe80003800200 */
        /* <DEDUP_REMOVED lines=9> */
.L_x_7:
[----:B------:R-:W-:Y:S05]  /*03d0*/  BSYNC.RECONVERGENT B0 ;  /* 0x0000000000007941 */ /* 0x000fea0003800200 */
.L_x_6:
[----:B------:R-:W3:Y:S01]  /*03e0*/  LDCU.64 UR4, c[0x0][0x888] ;  /* 0x00011100ff0477ac */ /* 0x000ee20008000a00 */
[----:B------:R-:W-:Y:S02]  /*03f0*/  UISETP.EQ.U32.AND UP1, UPT, UR8, URZ, UPT ;  /* 0x000000ff0800728c */ /* 0x000fe4000bf22070 */
[----:B------:R-:W-:Y:S02]  /*0400*/  UPLOP3.LUT UP3, UPT, UPT, UPT, UPT, 0x80, 0x8 ;  /* 0x000000000008789c */ /* 0x000fe40003f6f070 */
[----:B---3--:R-:W-:-:S04]  /*0410*/  UISETP.NE.U32.AND UP0, UPT, UR4, URZ, UPT ;  /* 0x000000ff0400728c */ /* 0x008fc8000bf05070 */
[----:B------:R-:W-:-:S04]  /*0420*/  UISETP.NE.AND.EX UP0, UPT, UR5, URZ, UPT, UP0 ;  /* 0x000000ff0500728c */ /* 0x000fc8000bf05300 */
[----:B------:R-:W-:-:S04]  /*0430*/  UISETP.EQ.OR.EX UP2, UPT, UR9, URZ, !UP0, UP1 ;  /* 0x000000ff0900728c */ /* 0x000fc8000c742710 */
[----:B------:R-:W-:-:S06]  /*0440*/  UP2UR UR4, UPR, URZ, 0x4 ;  /* 0x00000004ff047883 */ /* 0x000fcc0008000000 */
[----:B------:R-:W-:Y:S01]  /*0450*/  MOV R85, UR4 ;  /* 0x0000000400557c02 */ /* 0x000fe20008000f00 */
[----:B------:R-:W-:Y:S06]  /*0460*/  BRA.U !UP2, `(.L_x_8) ;  /* 0x000000010a207547 */ /* 0x000fec000b800000 */
[----:B------:R-:W-:Y:S01]  /*0470*/  UISETP.NE.U32.AND UP1, UPT, UR8, URZ, UPT ;  /* 0x000000ff0800728c */ /* 0x000fe2000bf25070 */
[----:B-----5:R-:W-:Y:S01]  /*0480*/  FSETP.NEU.AND P0, PT, R41, RZ, PT ;  /* 0x000000ff2900720b */ /* 0x020fe20003f0d000 */
[----:B------:R-:W-:Y:S02]  /*0490*/  USEL UR4, URZ, 0xffffffff, UP0 ;  /* 0xffffffffff047887 */ /* 0x000fe40008000000 */
[----:B------:R-:W-:-:S10]  /*04a0*/  UISETP.NE.AND.EX UP1, UPT, UR9, URZ, UPT, UP1 ;  /* 0x000000ff0900728c */ /* 0x000fd4000bf25310 */
[----:B------:R-:W-:Y:S01]  /*04b0*/  VOTEU.ANY UP0, P0 ;  /* 0x0000000000ff7886 */ /* 0x000fe20000000100 */
[----:B------:R-:W-:-:S04]  /*04c0*/  @!UP1 USEL UR4, URZ, 0xffffffff, UP0 ;  /* 0xffffffffff049887 */ /* 0x000fc80008000000 */
[----:B------:R-:W-:-:S04]  /*04d0*/  ULOP3.LUT UR4, UR4, 0x1, URZ, 0xc0, !UPT ;  /* 0x0000000104047892 */ /* 0x000fc8000f8ec0ff */
[----:B------:R-:W-:-:S11]  /*04e0*/  UISETP.NE.U32.AND UP3, UPT, UR4, 0x1, UPT ;  /* 0x000000010400788c */ /* 0x000fd6000bf65070 */
.L_x_8:
[----:B-1----:R-:W1:Y:S01]  /*04f0*/  SHFL.IDX PT, R2, R82, RZ, 0x1f ;  /* 0x00001fff52027589 */ /* 0x002e6200000e0000 */
[----:B------:R-:W-:-:S04]  /*0500*/  UISETP.NE.AND UP0, UPT, UR17, 0x2, UPT ;  /* 0x000000021100788c */ /* 0x000fc8000bf05270 */
[----:B------:R-:W-:Y:S01]  /*0510*/  USEL UR48, URZ, 0x1, UP0 ;  /* 0x00000001ff307887 */ /* 0x000fe20008000000 */
[----:B-1----:R-:W-:-:S13]  /*0520*/  ISETP.NE.AND P0, PT, R2, RZ, PT ;  /* 0x000000ff0200720c */ /* 0x002fda0003f05270 */
[----:B------:R-:W-:Y:S05]  /*0530*/  @P0 BRA `(.L_x_9) ;  /* 0x0000000000580947 */ /* 0x000fea0003800000 */
[----:B------:R-:W1:Y:S01]  /*0540*/  S2UR UR4, SR_CgaCtaId ;  /* 0x00000000000479c3 */ /* 0x000e620000008800 */
[----:B------:R-:W-:Y:S01]  /*0550*/  UMOV UR5, 0x400 ;  /* 0x0000040000057882 */ /* 0x000fe20000000000 */
[----:B------:R-:W-:Y:S01]  /*0560*/  UMOV UR8, 0x1 ;  /* 0x0000000100087882 */ /* 0x000fe20000000000 */
[----:B------:R-:W-:Y:S01]  /*0570*/  UMOV UR6, 0x3 ;  /* 0x0000000300067882 */ /* 0x000fe20000000000 */
[----:B------:R-:W-:-:S04]  /*0580*/  UIADD3 UR8, UPT, UPT, -UR8, 0x100000, URZ ;  /* 0x0010000008087890 */ /* 0x000fc8000fffe1ff */
[----:B------:R-:W-:Y:S02]  /*0590*/  USHF.L.U32 UR9, UR8, 0xb, URZ ;  /* 0x0000000b08097899 */ /* 0x000fe400080006ff */
[----:B------:R-:W-:Y:S02]  /*05a0*/  USHF.L.U32 UR8, UR8, 0x1, URZ ;  /* 0x0000000108087899 */ /* 0x000fe400080006ff */
[----:B------:R-:W-:-:S04]  /*05b0*/  UIADD3 UR6, UPT, UPT, -UR6, 0x100000, URZ ;  /* 0x0010000006067890 */ /* 0x000fc8000fffe1ff */
[----:B------:R-:W-:Y:S02]  /*05c0*/  USHF.L.U32 UR7, UR6, 0xb, URZ ;  /* 0x0000000b06077899 */ /* 0x000fe400080006ff */
[----:B------:R-:W-:Y:S01]  /*05d0*/  USHF.L.U32 UR6, UR6, 0x1, URZ ;  /* 0x0000000106067899 */ /* 0x000fe200080006ff */
[----:B------:R-:W-:Y:S01]  /*05e0*/  ELECT P0, URZ, PT ;  /* 0x0000000000ff782f */ /* 0x000fe20003800000 */
[----:B-1----:R-:W-:Y:S01]  /*05f0*/  ULEA UR4, UR4, UR5, 0x18 ;  /* 0x0000000504047291 */ /* 0x002fe2000f8ec0ff */
[----:B------:R-:W1:Y:S11]  /*0600*/  FENCE.VIEW.ASYNC.S ;  /* 0x00000000000073c6 */ /* 0x000e760000000000 */
[----:B-1----:R1:W3:Y:S01]  /*0610*/  SYNCS.EXCH.64 URZ, [UR4], UR8 ;  /* 0x0000000804ff75b2 */ /* 0x0022e20008000100 */
[----:B------:R1:W4:Y:S01]  /*0620*/  SYNCS.EXCH.64 URZ, [UR4+0x20], UR6 ;  /* 0x0000200604ff75b2 */ /* 0x0003220008000100 */
[----:B------:R1:W1:Y:S01]  /*0630*/  SYNCS.EXCH.64 URZ, [UR4+0x8], UR8 ;  /* 0x0000080804ff75b2 */ /* 0x0002620008000100 */
[----:B------:R1:W1:Y:S01]  /*0640*/  SYNCS.EXCH.64 URZ, [UR4+0x28], UR6 ;  /* 0x0000280604ff75b2 */ /* 0x0002620008000100 */
[----:B------:R1:W1:Y:S01]  /*0650*/  SYNCS.EXCH.64 URZ, [UR4+0x10], UR8 ;  /* 0x0000100804ff75b2 */ /* 0x0002620008000100 */
[----:B------:R1:W1:Y:S01]  /*0660*/  SYNCS.EXCH.64 URZ, [UR4+0x30], UR6 ;  /* 0x0000300604ff75b2 */ /* 0x0002620008000100 */
[----:B------:R1:W1:Y:S01]  /*0670*/  SYNCS.EXCH.64 URZ, [UR4+0x18], UR8 ;  /* 0x0000180804ff75b2 */ /* 0x0002620008000100 */
[----:B------:R1:W1:Y:S01]  /*0680*/  SYNCS.EXCH.64 URZ, [UR4+0x38], UR6 ;  /* 0x0000380604ff75b2 */ /* 0x0002620008000100 */
[----:B------:R-:W-:Y:S01]  /*0690*/  NOP ;  /* 0x0000000000007918 */ /* 0x000fe20000000000 */
.L_x_9:
[----:B------:R-:W2:Y:S01]  /*06a0*/  SHFL.IDX PT, R2, R82, RZ, 0x1f ;  /* 0x00001fff52027589 */ /* 0x000ea200000e0000 */
[----:B------:R-:W-:Y:S01]  /*06b0*/  NOP ;  /* 0x0000000000007918 */ /* 0x000fe20000000000 */
[----:B--2---:R-:W-:-:S13]  /*06c0*/  ISETP.NE.AND P0, PT, R2, 0x1, PT ;  /* 0x000000010200780c */ /* 0x004fda0003f05270 */
[----:B------:R-:W-:Y:S05]  /*06d0*/  @P0 BRA `(.L_x_10) ;  /* 0x0000000000580947 */ /* 0x000fea0003800000 */
[----:B-1----:R-:W1:Y:S01]  /*06e0*/  S2UR UR4, SR_CgaCtaId ;  /* 0x00000000000479c3 */ /* 0x002e620000008800 */
        /* <DEDUP_REMOVED lines=12> */
[----:B-1----:R2:W1:Y:S01]  /*07b0*/  SYNCS.EXCH.64 URZ, [UR4+0x40], UR8 ;  /* 0x0000400804ff75b2 */ /* 0x0024620008000100 */
[----:B------:R2:W1:Y:S01]  /*07c0*/  SYNCS.EXCH.64 URZ, [UR4+0x60], UR6 ;  /* 0x0000600604ff75b2 */ /* 0x0004620008000100 */
[----:B------:R2:W1:Y:S01]  /*07d0*/  SYNCS.EXCH.64 URZ, [UR4+0x48], UR8 ;  /* 0x0000480804ff75b2 */ /* 0x0004620008000100 */
[----:B------:R2:W1:Y:S01]  /*07e0*/  SYNCS.EXCH.64 URZ, [UR4+0x68], UR6 ;  /* 0x0000680604ff75b2 */ /* 0x0004620008000100 */
[----:B------:R2:W1:Y:S01]  /*07f0*/  SYNCS.EXCH.64 URZ, [UR4+0x50], UR8 ;  /* 0x0000500804ff75b2 */ /* 0x0004620008000100 */
[----:B------:R2:W1:Y:S01]  /*0800*/  SYNCS.EXCH.64 URZ, [UR4+0x70], UR6 ;  /* 0x0000700604ff75b2 */ /* 0x0004620008000100 */
[----:B------:R2:W1:Y:S01]  /*0810*/  SYNCS.EXCH.64 URZ, [UR4+0x58], UR8 ;  /* 0x0000580804ff75b2 */ /* 0x0004620008000100 */
[----:B------:R2:W1:Y:S02]  /*0820*/  SYNCS.EXCH.64 URZ, [UR4+0x78], UR6 ;  /* 0x0000780604ff75b2 */ /* 0x0004640008000100 */
[----:B--2---:R-:W-:Y:S01]  /*0830*/  NOP ;  /* 0x0000000000007918 */ /* 0x004fe20000000000 */
.L_x_10:
[----:B------:R-:W2:Y:S01]  /*0840*/  SHFL.IDX PT, R2, R82, RZ, 0x1f ;  /* 0x00001fff52027589 */ /* 0x000ea200000e0000 */
[----:B------:R-:W-:Y:S01]  /*0850*/  NOP ;  /* 0x0000000000007918 */ /* 0x000fe20000000000 */
[----:B--2---:R-:W-:-:S13]  /*0860*/  ISETP.NE.AND P0, PT, R2, 0x3, PT ;  /* 0x000000030200780c */ /* 0x004fda0003f05270 */
[----:B------:R-:W-:Y:S05]  /*0870*/  @P0 BRA `(.L_x_11) ;  /* 0x0000000000300947 */ /* 0x000fea0003800000 */
[----:B-1----:R-:W1:Y:S01]  /*0880*/  S2UR UR4, SR_CgaCtaId ;  /* 0x00000000000479c3 */ /* 0x002e620000008800 */
[----:B------:R-:W-:Y:S01]  /*0890*/  UMOV UR6, 0x400 ;  /* 0x0000040000067882 */ /* 0x000fe20000000000 */
[----:B------:R-:W-:Y:S01]  /*08a0*/  UMOV UR5, 0x20 ;  /* 0x0000002000057882 */ /* 0x000fe20000000000 */
[----:B------:R-:W-:Y:S01]  /*08b0*/  ELECT P0, URZ, PT ;  /* 0x0000000000ff782f */ /* 0x000fe20003800000 */
[----:B-1----:R-:W-:Y:S02]  /*08c0*/  ULEA UR6, UR4, UR6, 0x18 ;  /* 0x0000000604067291 */ /* 0x002fe4000f8ec0ff */
[----:B------:R-:W-:-:S04]  /*08d0*/  UIADD3 UR4, UPT, UPT, -UR5, 0x100000, URZ ;  /* 0x0010000005047890 */ /* 0x000fc8000fffe1ff */
[----:B------:R-:W-:Y:S02]  /*08e0*/  USHF.L.U32 UR5, UR4, 0xb, URZ ;  /* 0x0000000b04057899 */ /* 0x000fe400080006ff */
[----:B------:R-:W-:Y:S01]  /*08f0*/  USHF.L.U32 UR4, UR4, 0x1, URZ ;  /* 0x0000000104047899 */ /* 0x000fe200080006ff */
[----:B------:R-:W1:Y:S11]  /*0900*/  FENCE.VIEW.ASYNC.S ;  /* 0x00000000000073c6 */ /* 0x000e760000000000 */
[----:B-1----:R2:W1:Y:S01]  /*0910*/  SYNCS.EXCH.64 URZ, [UR6+0x80], UR4 ;  /* 0x0000800406ff75b2 */ /* 0x0024620008000100 */
[----:B------:R2:W1:Y:S02]  /*0920*/  SYNCS.EXCH.64 URZ, [UR6+0x88], UR4 ;  /* 0x0000880406ff75b2 */ /* 0x0004640008000100 */
[----:B--2---:R-:W-:Y:S01]  /*0930*/  NOP ;  /* 0x0000000000007918 */ /* 0x004fe20000000000 */
.L_x_11:
[----:B------:R-:W2:Y:S01]  /*0940*/  SHFL.IDX PT, R2, R82, RZ, 0x1f ;  /* 0x00001fff52027589 */ /* 0x000ea200000e0000 */
[----:B------:R-:W-:Y:S01]  /*0950*/  NOP ;  /* 0x0000000000007918 */ /* 0x000fe20000000000 */
[----:B--2---:R-:W-:-:S13]  /*0960*/  ISETP.NE.AND P0, PT, R2, 0x4, PT ;  /* 0x000000040200780c */ /* 0x004fda0003f05270 */
[----:B------:R-:W-:Y:S05]  /*0970*/  @P0 BRA `(.L_x_12) ;  /* 0x00000000004c0947 */ /* 0x000fea0003800000 */
[----:B-1----:R-:W1:Y:S01]  /*0980*/  S2UR UR6, SR_CgaCtaId ;  /* 0x00000000000679c3 */ /* 0x002e620000008800 */
[----:B------:R-:W-:Y:S01]  /*0990*/  UMOV UR4, 0x3a0 ;  /* 0x000003a000047882 */ /* 0x000fe20000000000 */
[----:B------:R-:W-:Y:S01]  /*09a0*/  UMOV UR5, 0x400 ;  /* 0x0000040000057882 */ /* 0x000fe20000000000 */
[----:B------:R-:W-:Y:S01]  /*09b0*/  USEL UR4, UR4, 0x320, UP3 ;  /* 0x0000032004047887 */ /* 0x000fe20009800000 */
[----:B------:R-:W-:Y:S01]  /*09c0*/  UMOV UR8, 0x1 ;  /* 0x0000000100087882 */ /* 0x000fe20000000000 */
[----:B------:R-:W-:Y:S01]  /*09d0*/  ELECT P0, URZ, PT ;  /* 0x0000000000ff782f */ /* 0x000fe20003800000 */
[----:B------:R-:W-:-:S04]  /*09e0*/  UIADD3 UR8, UPT, UPT, -UR8, 0x100000, URZ ;  /* 0x0010000008087890 */ /* 0x000fc8000fffe1ff */
[----:B------:R-:W-:Y:S02]  /*09f0*/  USHF.L.U32 UR9, UR8, 0xb, URZ ;  /* 0x0000000b08097899 */ /* 0x000fe400080006ff */
[----:B------:R-:W-:Y:S02]  /*0a00*/  USHF.L.U32 UR8, UR8, 0x1, URZ ;  /* 0x0000000108087899 */ /* 0x000fe400080006ff */
[----:B-1----:R-:W-:Y:S02]  /*0a10*/  ULEA UR6, UR6, UR5, 0x18 ;  /* 0x0000000506067291 */ /* 0x002fe4000f8ec0ff */
[----:B------:R-:W-:-:S04]  /*0a20*/  UIADD3 UR4, UPT, UPT, -UR4, 0x100000, URZ ;  /* 0x0010000004047890 */ /* 0x000fc8000fffe1ff */
[----:B------:R-:W-:Y:S02]  /*0a30*/  USHF.L.U32 UR5, UR4, 0xb, URZ ;  /* 0x0000000b04057899 */ /* 0x000fe400080006ff */
[----:B------:R-:W-:Y:S01]  /*0a40*/  USHF.L.U32 UR4, UR4, 0x1, URZ ;  /* 0x0000000104047899 */ /* 0x000fe200080006ff */
[----:B------:R-:W1:Y:S03]  /*0a50*/  FENCE.VIEW.ASYNC.S ;  /* 0x00000000000073c6 */ /* 0x000e660000000000 */
[----:B-1----:R2:W1:Y:S08]  /*0a60*/  SYNCS.EXCH.64 URZ, [UR6+0x90], UR8 ;  /* 0x0000900806ff75b2 */ /* 0x0024700008000100 */
[----:B------:R2:W1:Y:S01]  /*0a70*/  SYNCS.EXCH.64 URZ, [UR6+0xa0], UR4 ;  /* 0x0000a00406ff75b2 */ /* 0x0004620008000100 */
[----:B------:R2:W1:Y:S01]  /*0a80*/  SYNCS.EXCH.64 URZ, [UR6+0x98], UR8 ;  /* 0x0000980806ff75b2 */ /* 0x0004620008000100 */
[----:B------:R2:W1:Y:S02]  /*0a90*/  SYNCS.EXCH.64 URZ, [UR6+0xa8], UR4 ;  /* 0x0000a80406ff75b2 */ /* 0x0004640008000100 */
[----:B--2---:R-:W-:Y:S01]  /*0aa0*/  NOP ;  /* 0x0000000000007918 */ /* 0x004fe20000000000 */
.L_x_12:
        /* <DEDUP_REMOVED lines=26> */
.L_x_13:
[----:B------:R-:W2:Y:S01]  /*0c50*/  SHFL.IDX PT, R2, R82, RZ, 0x1f ;  /* 0x00001fff52027589 */ /* 0x000ea200000e0000 */
[----:B------:R-:W-:Y:S01]  /*0c60*/  NOP ;  /* 0x0000000000007918 */ /* 0x000fe20000000000 */
[----:B--2---:R-:W-:-:S13]  /*0c70*/  ISETP.NE.AND P0, PT, R2, 0x3, PT ;  /* 0x000000030200780c */ /* 0x004fda0003f05270 */
[----:B------:R-:W-:Y:S05]  /*0c80*/  @P0 BRA `(.L_x_14) ;  /* 0x0000000000380947 */ /* 0x000fea0003800000 */
[----:B------:R-:W2:Y:S01]  /*0c90*/  S2UR UR5, SR_CgaCtaId ;  /* 0x00000000000579c3 */ /* 0x000ea20000008800 */
[----:B-1----:R-:W-:Y:S01]  /*0ca0*/  UMOV UR4, 0x400 ;  /* 0x0000040000047882 */ /* 0x002fe20000000000 */
[----:B------:R-:W-:Y:S01]  /*0cb0*/  UMOV UR6, 0x20 ;  /* 0x0000002000067882 */ /* 0x000fe20000000000 */
[----:B------:R-:W-:Y:S01]  /*0cc0*/  ELECT P0, URZ, PT ;  /* 0x0000000000ff782f */ /* 0x000fe20003800000 */
[----:B------:R-:W-:-:S04]  /*0cd0*/  UIADD3 UR6, UPT, UPT, -UR6, 0x100000, URZ ;  /* 0x0010000006067890 */ /* 0x000fc8000fffe1ff */
[----:B------:R-:W-:Y:S02]  /*0ce0*/  USHF.L.U32 UR7, UR6, 0xb, URZ ;  /* 0x0000000b06077899 */ /* 0x000fe400080006ff */
[----:B------:R-:W-:Y:S02]  /*0cf0*/  USHF.L.U32 UR6, UR6, 0x1, URZ ;  /* 0x0000000106067899 */ /* 0x000fe400080006ff */
[----:B--2---:R-:W-:Y:S01]  /*0d00*/  ULEA UR4, UR5, UR4, 0x18 ;  /* 0x0000000405047291 */ /* 0x004fe2000f8ec0ff */
[----:B------:R-:W1:Y:S11]  /*0d10*/  FENCE.VIEW.ASYNC.S ;  /* 0x00000000000073c6 */ /* 0x000e760000000000 */
[----:B-1----:R2:W1:Y:S01]  /*0d20*/  SYNCS.EXCH.64 URZ, [UR4+0xf0], UR6 ;  /* 0x0000f00604ff75b2 */ /* 0x0024620008000100 */
[----:B------:R2:W1:Y:S01]  /*0d30*/  SYNCS.EXCH.64 URZ, [UR4+0x100], UR6 ;  /* 0x0001000604ff75b2 */ /* 0x0004620008000100 */
[----:B------:R2:W1:Y:S01]  /*0d40*/  SYNCS.EXCH.64 URZ, [UR4+0xf8], UR6 ;  /* 0x0000f80604ff75b2 */ /* 0x0004620008000100 */
[----:B------:R2:W1:Y:S02]  /*0d50*/  SYNCS.EXCH.64 URZ, [UR4+0x108], UR6 ;  /* 0x0001080604ff75b2 */ /* 0x0004640008000100 */
[----:B--2---:R-:W-:Y:S01]  /*0d60*/  NOP ;  /* 0x0000000000007918 */ /* 0x004fe20000000000 */
.L_x_14:
[----:B-1----:R-:W1:Y:S01]  /*0d70*/  LDCU UR4, c[0x0][0x36c] ;  /* 0x00006d80ff0477ac */ /* 0x002e620008000800 */
[----:B------:R-:W-:Y:S01]  /*0d80*/  ISETP.NE.OR P3, PT, R0, 0x2, !P3 ;  /* 0x000000020000780c */ /* 0x000fe20005f65670 */
[----:B------:R-:W-:Y:S01]  /*0d90*/  NOP ;  /* 0x0000000000007918 */ /* 0x000fe20000000000 */
[----:B------:R-:W-:Y:S01]  /*0da0*/  LOP3.LUT R0, R94, 0x1f, RZ, 0xc0, !PT ;  /* 0x0000001f5e007812 */ /* 0x000fe200078ec0ff */
[----:B------:R-:W-:Y:S02]  /*0db0*/  UISETP.NE.AND UP4, UPT, UR17, URZ, UPT ;  /* 0x000000ff1100728c */ /* 0x000fe4000bf85270 */
[----:B-1----:R-:W-:-:S09]  /*0dc0*/  UISETP.EQ.U32.AND UP5, UPT, UR4, 0x1, UPT ;  /* 0x000000010400788c */ /* 0x002fd2000bfa2070 */
[----:B------:R-:W-:Y:S05]  /*0dd0*/  BRA.U !UP5, `(.L_x_15) ;  /* 0x000000010d087547 */ /* 0x000fea000b800000 */
[----:B---34-:R-:W-:Y:S01]  /*0de0*/  UCGABAR_ARV ;  /* 0x00000000000079c7 */ /* 0x018fe20008000000 */
[----:B------:R-:W-:Y:S05]  /*0df0*/  BRA `(.L_x_16) ;  /* 0x0000000000047947 */ /* 0x000fea0003800000 */
.L_x_15:
[----:B---34-:R-:W-:Y:S01]  /*0e00*/  NOP ;  /* 0x0000000000007918 */ /* 0x018fe20000000000 */
.L_x_16:
[----:B------:R-:W1:Y:S01]  /*0e10*/  S2UR UR16, SR_CTAID.X ;  /* 0x00000000001079c3 */ /* 0x000e620000002500 */
[----:B------:R-:W-:-:S05]  /*0e20*/  CS2R.32 R84, SR_CgaSize ;  /* 0x0000000000547805 */ /* 0x000fca0000008a00 */
[----:B------:R-:W-:-:S05]  /*0e30*/  IMAD R84, R84, -0xa0, RZ ;  /* 0xffffff6054547824 */ /* 0x000fca00078e02ff */
[----:B------:R-:W-:-:S14]  /*0e40*/  R2UR UR5, R84 ;  /* 0x00000000540572ca */ /* 0x000fdc00000e0000 */
[----:B------:R-:W2:Y:S01]  /*0e50*/  LDCU UR5, c[0x0][UR5+0x2b0] ;  /* 0x00005600050577ac */ /* 0x000ea20008000800 */
[----:B------:R-:W-:-:S05]  /*0e60*/  CS2R.32 R84, SR_CgaSize ;  /* 0x0000000000547805 */ /* 0x000fca0000008a00 */
[----:B------:R-:W-:-:S05]  /*0e70*/  IMAD R84, R84, -0xa0, RZ ;  /* 0xffffff6054547824 */ /* 0x000fca00078e02ff */
[----:B------:R-:W-:-:S14]  /*0e80*/  R2UR UR4, R84 ;  /* 0x00000000540472ca */ /* 0x000fdc00000e0000 */
[----:B------:R-:W3:Y:S01]  /*0e90*/  LDCU UR4, c[0x0][UR4+0x2b4] ;  /* 0x00005680040477ac */ /* 0x000ee20008000800 */
[----:B------:R-:W4:Y:S01]  /*0ea0*/  S2UR UR20, SR_CTAID.Y ;  /* 0x00000000001479c3 */ /* 0x000f220000002600 */
[----:B------:R-:W-:-:S05]  /*0eb0*/  CS2R.32 R84, SR_CgaSize ;  /* 0x0000000000547805 */ /* 0x000fca0000008a00 */
[----:B------:R-:W-:-:S05]  /*0ec0*/  IMAD R84, R84, -0xa0, RZ ;  /* 0xffffff6054547824 */ /* 0x000fca00078e02ff */
[----:B------:R-:W-:-:S14]  /*0ed0*/  R2UR UR7, R84 ;  /* 0x00000000540772ca */ /* 0x000fdc00000e0000 */
[----:B------:R-:W3:Y:S01]  /*0ee0*/  LDCU UR7, c[0x0][UR7+0x2a0] ;  /* 0x00005400070777ac */ /* 0x000ee20008000800 */
[----:B------:R-:W-:-:S05]  /*0ef0*/  CS2R.32 R84, SR_CgaSize ;  /* 0x0000000000547805 */ /* 0x000fca0000008a00 */
[----:B------:R-:W-:-:S05]  /*0f00*/  IMAD R84, R84, -0xa0, RZ ;  /* 0xffffff6054547824 */ /* 0x000fca00078e02ff */
[----:B------:R-:W-:-:S14]  /*0f10*/  R2UR UR8, R84 ;  /* 0x00000000540872ca */ /* 0x000fdc00000e0000 */
[----:B------:R-:W3:Y:S01]  /*0f20*/  LDCU UR8, c[0x0][UR8+0x2a4] ;  /* 0x00005480080877ac */ /* 0x000ee20008000800 */
[----:B------:R-:W3:Y:S01]  /*0f30*/  S2UR UR9, SR_CgaCtaId ;  /* 0x00000000000979c3 */ /* 0x000ee20000008800 */
[----:B------:R-:W3:Y:S01]  /*0f40*/  LDCU UR21, c[0x0][0xb24] ;  /* 0x00016480ff1577ac */ /* 0x000ee20008000800 */
[----:B------:R-:W3:Y:S01]  /*0f50*/  LDCU UR42, c[0x0][0xb24] ;  /* 0x00016480ff2a77ac */ /* 0x000ee20008000800 */
[----:B-1----:R-:W-:Y:S01]  /*0f60*/  I2FP.F32.U32 R3, UR16 ;  /* 0x0000001000037c45 */ /* 0x002fe20008201000 */
[----:B------:R-:W1:Y:S04]  /*0f70*/  LDCU UR29, c[0x0][0xb30] ;  /* 0x00016600ff1d77ac */ /* 0x000e680008000800 */
[----:B--2---:R-:W-:Y:S01]  /*0f80*/  FMUL R3, R3, UR5 ;  /* 0x0000000503037c20 */ /* 0x004fe20008400000 */
[----:B------:R-:W-:Y:S01]  /*0f90*/  UMOV UR34, 0x5 ;  /* 0x0000000500227882 */ /* 0x000fe20000000000 */
[----:B----4-:R-:W-:-:S04]  /*0fa0*/  I2FP.F32.U32 R2, UR20 ;  /* 0x0000001400027c45 */ /* 0x010fc80008201000 */
[----:B------:R-:W2:Y:S01]  /*0fb0*/  F2I.U32.TRUNC.NTZ R3, R3 ;  /* 0x0000000300037305 */ /* 0x000ea2000020f000 */
[----:B---3--:R-:W-:Y:S01]  /*0fc0*/  FMUL R2, R2, UR4 ;  /* 0x0000000402027c20 */ /* 0x008fe20008400000 */
[----:B------:R-:W-:Y:S02]  /*0fd0*/  ULOP3.LUT UR5, UR9, 0x2, URZ, 0xc0, !UPT ;  /* 0x0000000209057892 */ /* 0x000fe4000f8ec0ff */
[----:B------:R-:W-:-:S04]  /*0fe0*/  ULOP3.LUT UR50, UR9, 0x1, URZ, 0xc0, !UPT ;  /* 0x0000000109327892 */ /* 0x000fc8000f8ec0ff */
[----:B------:R-:W3:Y:S01]  /*0ff0*/  F2I.U32.TRUNC.NTZ R2, R2 ;  /* 0x0000000200027305 */ /* 0x000ee2000020f000 */
[----:B------:R-:W-:Y:S02]  /*1000*/  UISETP.GT.U32.AND UP0, UPT, UR5, 0xffff, UPT ;  /* 0x0000ffff0500788c */ /* 0x000fe4000bf04070 */
[----:B------:R-:W-:Y:S02]  /*1010*/  UISETP.GT.U32.AND UP1, UPT, UR50, 0xffff, UPT ;  /* 0x0000ffff3200788c */ /* 0x000fe4000bf24070 */
[----:B------:R-:W-:Y:S01]  /*1020*/  USEL UR26, UR5, 0xffff, !UP0 ;  /* 0x0000ffff051a7887 */ /* 0x000fe2000c000000 */
[----:B--2---:R-:W-:Y:S01]  /*1030*/  R2UR UR4, R3 ;  /* 0x00000000030472ca */ /* 0x004fe200000e0000 */
[----:B------:R-:W-:Y:S02]  /*1040*/  USHF.R.U32.HI UR32, URZ, 0x1, UR9 ;  /* 0x00000001ff207899 */ /* 0x000fe40008011609 */
[----:B------:R-:W-:Y:S02]  /*1050*/  USHF.L.U32 UR31, UR9, 0x9, URZ ;  /* 0x00000009091f7899 */ /* 0x000fe400080006ff */
[----:B------:R-:W-:-:S02]  /*1060*/  USHF.L.U32 UR30, UR9, 0xc, URZ ;  /* 0x0000000c091e7899 */ /* 0x000fc400080006ff */
[----:B------:R-:W-:Y:S01]  /*1070*/  USEL UR27, UR50, 0xffff, !UP1 ;  /* 0x0000ffff321b7887 */ /* 0x000fe2000c800000 */
[----:B---3--:R-:W-:Y:S02]  /*1080*/  R2UR UR6, R2 ;  /* 0x00000000020672ca */ /* 0x008fe400000e0000 */
[----:B------:R-:W-:-:S03]  /*1090*/  PRMT R2, RZ, 0x7610, R2 ;  /* 0x00007610ff027816 */ /* 0x000fc60000000002 */
[----:B------:R-:W-:-:S04]  /*10a0*/  UIADD3 UR5, UPT, UPT, -UR4, URZ, URZ ;  /* 0x000000ff04057290 */ /* 0x000fc8000fffe1ff */
[----:B------:R-:W-:-:S04]  /*10b0*/  UIMAD UR5, UR7, UR5, UR16 ;  /* 0x00000005070572a4 */ /* 0x000fc8000f8e0210 */
[----:B------:R-:W-:Y:S02]  /*10c0*/  UIADD3 UR4, UPT, UPT, -UR6, URZ, URZ ;  /* 0x000000ff06047290 */ /* 0x000fe4000fffe1ff */
[----:B------:R-:W-:Y:S02]  /*10d0*/  IMAD.U32 R84, RZ, RZ, UR5 ;  /* 0x00000005ff547e24 */ /* 0x000fe4000f8e00ff */
[----:B------:R-:W-:-:S06]  /*10e0*/  UIMAD UR4, UR8, UR4, UR20 ;  /* 0x00000004080472a4 */ /* 0x000fcc000f8e0214 */
[----:B------:R-:W-:Y:S01]  /*10f0*/  IMAD.U32 R83, RZ, RZ, UR4 ;  /* 0x00000004ff537e24 */ /* 0x000fe2000f8e00ff */
[----:B-1----:R-:W-:Y:S06]  /*1100*/  BRA.U UP4, `(.L_x_17) ;  /* 0x0000000104447547 */ /* 0x002fec000b800000 */
[----:B------:R-:W-:Y:S02]  /*1110*/  R2UR UR4, R83 ;  /* 0x00000000530472ca */ /* 0x000fe400000e0000 */
[----:B------:R-:W-:-:S11]  /*1120*/  R2UR UR6, R84 ;  /* 0x00000000540672ca */ /* 0x000fd600000e0000 */
[----:B------:R-:W-:Y:S02]  /*1130*/  UISETP.NE.AND UP0, UPT, UR4, URZ, UPT ;  /* 0x000000ff0400728c */ /* 0x000fe4000bf05270 */
[----:B------:R-:W-:Y:S02]  /*1140*/  UISETP.NE.AND UP1, UPT, UR4, 0x1, UPT ;  /* 0x000000010400788c */ /* 0x000fe4000bf25270 */
[----:B------:R-:W-:Y:S02]  /*1150*/  UISETP.NE.AND UP2, UPT, UR6, URZ, UP0 ;  /* 0x000000ff0600728c */ /* 0x000fe40008745270 */
[----:B------:R-:W-:Y:S02]  /*1160*/  USEL UR4, URZ, 0x2, UP0 ;  /* 0x00000002ff047887 */ /* 0x000fe40008000000 */
[----:B------:R-:W-:Y:S02]  /*1170*/  USEL UR8, URZ, 0x1, UP2 ;  /* 0x00000001ff087887 */ /* 0x000fe40009000000 */
[----:B------:R-:W-:-:S02]  /*1180*/  UISETP.NE.AND UP2, UPT, UR6, URZ, UPT ;  /* 0x000000ff0600728c */ /* 0x000fc4000bf45270 */
[----:B------:R-:W-:Y:S02]  /*1190*/  USEL UR5, URZ, 0x4, UP1 ;  /* 0x00000004ff057887 */ /* 0x000fe40008800000 */
[----:B------:R-:W-:Y:S02]  /*11a0*/  UISETP.NE.AND UP0, UPT, UR6, 0x1, UPT ;  /* 0x000000010600788c */ /* 0x000fe4000bf05270 */
[----:B------:R-:W-:Y:S02]  /*11b0*/  USEL UR6, URZ, 0x8, UP1 ;  /* 0x00000008ff067887 */ /* 0x000fe40008800000 */
[----:B------:R-:W-:Y:S02]  /*11c0*/  USEL UR7, UR5, 0x4, UP2 ;  /* 0x0000000405077887 */ /* 0x000fe40009000000 */
[----:B------:R-:W-:Y:S02]  /*11d0*/  USEL UR4, UR4, 0x2, UP0 ;  /* 0x0000000204047887 */ /* 0x000fe40008000000 */
[----:B------:R-:W-:-:S02]  /*11e0*/  USEL UR5, UR6, 0x8, UP0 ;  /* 0x0000000806057887 */ /* 0x000fc40008000000 */
[----:B------:R-:W-:-:S04]  /*11f0*/  UIADD3 UR4, UPT, UPT, UR4, UR7, UR8 ;  /* 0x0000000704047290 */ /* 0x000fc8000fffe008 */
[----:B------:R-:W-:-:S06]  /*1200*/  UIADD3 UR4, UPT, UPT, UR4, UR5, URZ ;  /* 0x0000000504047290 */ /* 0x000fcc000fffe0ff */
[----:B------:R-:W-:-:S07]  /*1210*/  IMAD.U32 R2, RZ, RZ, UR4 ;  /* 0x00000004ff027e24 */ /* 0x000fce000f8e00ff */
.L_x_17:
[----:B------:R-:W1:Y:S01]  /*1220*/  S2UR UR36, SR_CTAID.Z ;  /* 0x00000000002479c3 */ /* 0x000e620000002700 */
[----:B------:R-:W-:Y:S01]  /*1230*/  UISETP.GE.AND UP0, UPT, UR21, 0x1, UPT ;  /* 0x000000011500788c */ /* 0x000fe2000bf06270 */
[----:B------:R-:W-:-:S08]  /*1240*/  UMOV UR33, 0x3 ;  /* 0x0000000300217882 */ /* 0x000fd00000000000 */
[----:B------:R-:W-:Y:S05]  /*1250*/  BRA.U !UP0, `(.L_x_18) ;  /* 0x0000000108d47547 */ /* 0x000fea000b800000 */
[----:B------:R-:W2:Y:S01]  /*1260*/  LDCU.128 UR12, c[0x0][0xb10] ;  /* 0x00016200ff0c77ac */ /* 0x000ea20008000c00 */
[----:B------:R-:W3:Y:S01]  /*1270*/  LDCU UR6, c[0x0][0x370] ;  /* 0x00006e00ff0677ac */ /* 0x000ee20008000800 */
[----:B------:R-:W4:Y:S01]  /*1280*/  LDCU UR5, c[0x0][0x374] ;  /* 0x00006e80ff0577ac */ /* 0x000f220008000800 */
[----:B------:R-:W1:Y:S01]  /*1290*/  LDCU UR28, c[0x0][0xb0c] ;  /* 0x00016180ff1c77ac */ /* 0x000e620008000800 */
[----:B------:R-:W1:Y:S01]  /*12a0*/  LDCU UR4, c[0x0][0xb20] ;  /* 0x00016400ff0477ac */ /* 0x000e620008000800 */
[----:B------:R-:W1:Y:S01]  /*12b0*/  LDCU.64 UR8, c[0x0][0xb28] ;  /* 0x00016500ff0877ac */ /* 0x000e620008000a00 */
[----:B--2---:R-:W-:Y:S02]  /*12c0*/  UISETP.NE.AND UP0, UPT, UR14, 0x1, UPT ;  /* 0x000000010e00788c */ /* 0x004fe4000bf05270 */
[----:B----4-:R-:W-:Y:S02]  /*12d0*/  UIMAD.WIDE.U32 UR10, UR5, UR15, URZ ;  /* 0x0000000f050a72a5 */ /* 0x010fe4000f8e00ff */
[----:B---3--:R-:W-:-:S02]  /*12e0*/  UIMAD.WIDE.U32 UR22, UR6, UR12, URZ ;  /* 0x0000000c061672a5 */ /* 0x008fc4000f8e00ff */
[----:B-1----:R-:W-:Y:S02]  /*12f0*/  UISETP.NE.AND UP1, UPT, UR28, 0x1, UPT ;  /* 0x000000011c00788c */ /* 0x002fe4000bf25270 */
[----:B------:R-:W-:Y:S01]  /*1300*/  UISETP.NE.AND UP2, UPT, UR21, 0x1, UPT ;  /* 0x000000011500788c */ /* 0x000fe2000bf45270 */
[----:B------:R-:W-:Y:S02]  /*1310*/  UMOV UR10, UR11 ;  /* 0x0000000b000a7c82 */ /* 0x000fe40008000000 */
[----:B------:R-:W-:Y:S01]  /*1320*/  UMOV UR22, UR23 ;  /* 0x0000001700167c82 */ /* 0x000fe20008000000 */
[----:B------:R-:W-:Y:S02]  /*1330*/  @UP0 USHF.R.U32.HI UR5, URZ, UR4, UR10 ;  /* 0x00000004ff050299 */ /* 0x000fe4000801160a */
[----:B------:R-:W-:Y:S02]  /*1340*/  UIMAD.WIDE.U32 UR24, UR20, UR15, URZ ;  /* 0x0000000f141872a5 */ /* 0x000fe4000f8e00ff */
[----:B------:R-:W-:-:S02]  /*1350*/  UIMAD.WIDE.U32 UR10, UR5, UR8, URZ ;  /* 0x00000008050a72a5 */ /* 0x000fc4000f8e00ff */
[----:B------:R-:W-:Y:S02]  /*1360*/  @UP1 USHF.R.U32.HI UR6, URZ, UR13, UR22 ;  /* 0x0000000dff061299 */ /* 0x000fe40008011616 */
[----:B------:R-:W-:Y:S02]  /*1370*/  UIMAD.WIDE.U32 UR18, UR16, UR12, URZ ;  /* 0x0000000c101272a5 */ /* 0x000fe4000f8e00ff */
[----:B------:R-:W-:Y:S01]  /*1380*/  UIMAD.WIDE.U32 UR22, UR6, UR8, URZ ;  /* 0x00000008061672a5 */ /* 0x000fe2000f8e00ff */
[----:B------:R-:W-:Y:S01]  /*1390*/  UMOV UR24, UR25 ;  /* 0x0000001900187c82 */ /* 0x000fe20008000000 */
[----:B------:R-:W-:Y:S01]  /*13a0*/  UMOV UR10, UR11 ;  /* 0x0000000b000a7c82 */ /* 0x000fe20008000000 */
[----:B------:R-:W-:Y:S02]  /*13b0*/  USHF.R.U32.HI UR24, URZ, UR4, UR24 ;  /* 0x00000004ff187299 */ /* 0x000fe40008011618 */
[----:B------:R-:W-:Y:S02]  /*13c0*/  @UP2 USHF.R.U32.HI UR5, URZ, UR9, UR10 ;  /* 0x00000009ff052299 */ /* 0x000fe4000801160a */
[----:B------:R-:W-:Y:S01]  /*13d0*/  UMOV UR7, UR23 ;  /* 0x0000001700077c82 */ /* 0x000fe20008000000 */
[----:B------:R-:W-:Y:S01]  /*13e0*/  UMOV UR18, UR19 ;  /* 0x0000001300127c82 */ /* 0x000fe20008000000 */
[----:B------:R-:W-:-:S02]  /*13f0*/  @UP2 USHF.R.U32.HI UR6, URZ, UR9, UR7 ;  /* 0x00000009ff062299 */ /* 0x000fc40008011607 */
[----:B------:R-:W-:Y:S02]  /*1400*/  USHF.R.U32.HI UR18, URZ, UR13, UR18 ;  /* 0x0000000dff127299 */ /* 0x000fe40008011612 */
[----:B------:R-:W-:Y:S02]  /*1410*/  USEL UR4, UR20, UR24, !UP0 ;  /* 0x0000001814047287 */ /* 0x000fe4000c000000 */
[----:B------:R-:W-:Y:S02]  /*1420*/  UIMAD UR7, UR5, UR21, URZ ;  /* 0x00000015050772a4 */ /* 0x000fe4000f8e02ff */
[----:B------:R-:W-:Y:S02]  /*1430*/  USEL UR5, UR16, UR18, !UP1 ;  /* 0x0000001210057287 */ /* 0x000fe4000c800000 */
[----:B------:R-:W-:Y:S02]  /*1440*/  UIMAD UR12, UR6, UR21, URZ ;  /* 0x00000015060c72a4 */ /* 0x000fe4000f8e02ff */
[----:B------:R-:W-:-:S02]  /*1450*/  UISETP.GE.AND UP0, UPT, UR4, UR7, UPT ;  /* 0x000000070400728c */ /* 0x000fc4000bf06270 */
[----:B------:R-:W-:Y:S02]  /*1460*/  UIMAD.WIDE.U32 UR10, UR4, UR8, URZ ;  /* 0x00000008040a72a5 */ /* 0x000fe4000f8e00ff */
[----:B------:R-:W-:Y:S02]  /*1470*/  UISETP.GE.OR UP0, UPT, UR5, UR12, UP0 ;  /* 0x0000000c0500728c */ /* 0x000fe40008706670 */
[----:B------:R-:W-:Y:S02]  /*1480*/  UIMAD.WIDE.U32 UR12, UR5, UR8, URZ ;  /* 0x00000008050c72a5 */ /* 0x000fe4000f8e00ff */
[----:B------:R-:W-:Y:S01]  /*1490*/  UIADD3 UR10, UPT, UPT, -UR4, URZ, URZ ;  /* 0x000000ff040a7290 */ /* 0x000fe2000fffe1ff */
[----:B------:R-:W-:Y:S01]  /*14a0*/  UMOV UR8, UR11 ;  /* 0x0000000b00087c82 */ /* 0x000fe20008000000 */
[----:B------:R-:W-:Y:S02]  /*14b0*/  UIADD3 UR11, UPT, UPT, -UR5, URZ, URZ ;  /* 0x000000ff050b7290 */ /* 0x000fe4000fffe1ff */
[----:B------:R-:W-:-:S03]  /*14c0*/  USHF.R.U32.HI UR8, URZ, UR9, UR8 ;  /* 0x00000009ff087299 */ /* 0x000fc60008011608 */
[----:B------:R-:W-:Y:S01]  /*14d0*/  @!UP0 UMOV UR7, UR13 ;  /* 0x0000000d00078c82 */ /* 0x000fe20008000000 */
[----:B------:R-:W-:Y:S02]  /*14e0*/  UIMAD UR20, UR14, UR10, UR20 ;  /* 0x0000000a0e1472a4 */ /* 0x000fe4000f8e0214 */
[----:B------:R-:W-:Y:S02]  /*14f0*/  USEL UR8, UR4, UR8, !UP2 ;  /* 0x0000000804087287 */ /* 0x000fe4000d000000 */
[----:B------:R-:W-:Y:S02]  /*1500*/  @!UP0 USHF.R.U32.HI UR7, URZ, UR9, UR7 ;  /* 0x00000009ff078299 */ /* 0x000fe40008011607 */
[----:B------:R-:W-:Y:S02]  /*1510*/  UIADD3 UR9, UPT, UPT, -UR8, URZ, URZ ;  /* 0x000000ff08097290 */ /* 0x000fe4000fffe1ff */
[----:B------:R-:W-:Y:S02]  /*1520*/  @!UP0 USEL UR7, UR5, UR7, !UP2 ;  /* 0x0000000705078287 */ /* 0x000fe4000d000000 */
[----:B------:R-:W-:-:S02]  /*1530*/  UIMAD UR9, UR21, UR9, UR4 ;  /* 0x00000009150972a4 */ /* 0x000fc4000f8e0204 */
[----:B------:R-:W-:Y:S02]  /*1540*/  @!UP0 UIADD3 UR8, UPT, UPT, UR8, -UR7, URZ ;  /* 0x8000000708088290 */ /* 0x000fe4000fffe0ff */
[----:B------:R-:W-:Y:S02]  /*1550*/  @!UP0 UIMAD UR6, UR9, UR6, UR7 ;  /* 0x00000006090682a4 */ /* 0x000fe4000f8e0207 */
[----:B------:R-:W-:Y:S02]  /*1560*/  @!UP0 UIMAD UR4, UR8, UR21, UR5 ;  /* 0x00000015080482a4 */ /* 0x000fe4000f8e0205 */
[----:B------:R-:W-:Y:S02]  /*1570*/  UIMAD UR16, UR28, UR11, UR16 ;  /* 0x0000000b1c1072a4 */ /* 0x000fe4000f8e0210 */
[----:B------:R-:W-:Y:S01]  /*1580*/  UIMAD UR20, UR4, UR14, UR20 ;  /* 0x0000000e041472a4 */ /* 0x000fe2000f8e0214 */
[----:B------:R-:W-:Y:S02]  /*1590*/  @!UP0 UMOV UR5, UR6 ;  /* 0x0000000600058c82 */ /* 0x000fe40008000000 */
[----:B------:R-:W-:-:S12]  /*15a0*/  UIMAD UR16, UR5, UR28, UR16 ;  /* 0x0000001c051072a4 */ /* 0x000fd8000f8e0210 */
.L_x_18:
[----:B------:R-:W-:Y:S02]  /*15b0*/  UISETP.NE.AND UP1, UPT, UR29, 0x1, UPT ;  /* 0x000000011d00788c */ /* 0x000fe4000bf25270 */
[----:B------:R-:W-:Y:S02]  /*15c0*/  ULOP3.LUT UR27, UR27, 0xffff, URZ, 0xc0, !UPT ;  /* 0x0000ffff1b1b7892 */ /* 0x000fe4000f8ec0ff */
[----:B------:R-:W-:Y:S02]  /*15d0*/  ULOP3.LUT UR26, UR26, 0xffff, URZ, 0xc0, !UPT ;  /* 0x0000ffff1a1a7892 */ /* 0x000fe4000f8ec0ff */
[----:B------:R-:W-:Y:S02]  /*15e0*/  UISETP.NE.AND UP0, UPT, UR17, 0x2, UPT ;  /* 0x000000021100788c */ /* 0x000fe4000bf05270 */
[----:B------:R-:W-:Y:S02]  /*15f0*/  ULOP3.LUT UR31, UR31, 0x400, URZ, 0xc0, !UPT ;  /* 0x000004001f1f7892 */ /* 0x000fe4000f8ec0ff */
[----:B------:R-:W-:-:S02]  /*1600*/  ULOP3.LUT UR30, UR30, 0x1000, URZ, 0xc0, !UPT ;  /* 0x000010001e1e7892 */ /* 0x000fc4000f8ec0ff */
[----:B------:R-:W-:Y:S02]  /*1610*/  USHF.L.U32 UR27, UR34, UR27, URZ ;  /* 0x0000001b221b7299 */ /* 0x000fe400080006ff */
[----:B------:R-:W-:Y:S01]  /*1620*/  USHF.L.U32 UR26, UR33, UR26, URZ ;  /* 0x0000001a211a7299 */ /* 0x000fe200080006ff */
[----:B------:R-:W-:Y:S11]  /*1630*/  BRA.U UP1, `(.L_x_19) ;  /* 0x0000000101447547 */ /* 0x000ff6000b800000 */
[----:B------:R-:W2:Y:S01]  /*1640*/  LDCU.128 UR8, c[0x0][0xb10] ;  /* 0x00016200ff0877ac */ /* 0x000ea20008000c00 */
[----:B------:R-:W3:Y:S01]  /*1650*/  LDCU UR12, c[0x0][0xb0c] ;  /* 0x00016180ff0c77ac */ /* 0x000ee20008000800 */
[----:B------:R-:W4:Y:S01]  /*1660*/  LDCU UR13, c[0x0][0xb20] ;  /* 0x00016400ff0d77ac */ /* 0x000f220008000800 */
[----:B--2---:R-:W-:Y:S02]  /*1670*/  UIMAD.WIDE.U32 UR6, UR16, UR8, URZ ;  /* 0x00000008100672a5 */ /* 0x004fe4000f8e00ff */
[----:B------:R-:W-:Y:S02]  /*1680*/  UIMAD.WIDE.U32 UR4, UR20, UR11, URZ ;  /* 0x0000000b140472a5 */ /* 0x000fe4000f8e00ff */
[----:B---3--:R-:W-:Y:S02]  /*1690*/  UISETP.NE.AND UP2, UPT, UR12, 0x1, UPT ;  /* 0x000000010c00788c */ /* 0x008fe4000bf45270 */
[----:B------:R-:W-:Y:S01]  /*16a0*/  UISETP.NE.AND UP1, UPT, UR10, 0x1, UPT ;  /* 0x000000010a00788c */ /* 0x000fe2000bf25270 */
[----:B------:R-:W-:-:S02]  /*16b0*/  UMOV UR6, UR7 ;  /* 0x0000000700067c82 */ /* 0x000fc40008000000 */
[----:B------:R-:W-:Y:S01]  /*16c0*/  UMOV UR4, UR5 ;  /* 0x0000000500047c82 */ /* 0x000fe20008000000 */
[----:B------:R-:W-:Y:S02]  /*16d0*/  USHF.R.U32.HI UR6, URZ, UR9, UR6 ;  /* 0x00000009ff067299 */ /* 0x000fe40008011606 */
[----:B----4-:R-:W-:Y:S02]  /*16e0*/  USHF.R.U32.HI UR4, URZ, UR13, UR4 ;  /* 0x0000000dff047299 */ /* 0x010fe40008011604 */
[----:B------:R-:W-:Y:S02]  /*16f0*/  USEL UR5, UR16, UR6, !UP2 ;  /* 0x0000000610057287 */ /* 0x000fe4000d000000 */
[----:B------:R-:W-:-:S04]  /*1700*/  USEL UR4, UR20, UR4, !UP1 ;  /* 0x0000000414047287 */ /* 0x000fc8000c800000 */
[----:B------:R-:W-:Y:S02]  /*1710*/  UIADD3 UR6, UPT, UPT, UR5, -UR4, URZ ;  /* 0x8000000405067290 */ /* 0x000fe4000fffe0ff */
[----:B------:R-:W-:Y:S02]  /*1720*/  UIADD3 UR4, UPT, UPT, -UR5, UR4, URZ ;  /* 0x0000000405047290 */ /* 0x000fe4000fffe1ff */
[----:B------:R-:W-:Y:S02]  /*1730*/  UIMAD UR20, UR6, UR10, UR20 ;  /* 0x0000000a061472a4 */ /* 0x000fe4000f8e0214 */
[----:B------:R-:W-:-:S12]  /*1740*/  UIMAD UR16, UR4, UR12, UR16 ;  /* 0x0000000c041072a4 */ /* 0x000fd8000f8e0210 */
.L_x_19:
[----:B------:R-:W-:Y:S05]  /*1750*/  BRA.U !UP5, `(.L_x_20) ;  /* 0x000000010d0c7547 */ /* 0x000fea000b800000 */
[----:B------:R-:W-:Y:S01]  /*1760*/  UCGABAR_WAIT ;  /* 0x0000000000007dc7 */ /* 0x000fe20008000000 */
[----:B------:R-:W-:Y:S01]  /*1770*/  CCTL.IVALL ;  /* 0x00000000ff00798f */ /* 0x000fe20002000000 */
[----:B------:R-:W-:Y:S05]  /*1780*/  BRA `(.L_x_21) ;  /* 0x0000000000047947 */ /* 0x000fea0003800000 */
.L_x_20:
[----:B------:R-:W-:Y:S06]  /*1790*/  BAR.SYNC.DEFER_BLOCKING 0x0 ;  /* 0x0000000000007b1d */ /* 0x000fec0000010000 */
.L_x_21:
[----:B------:R-:W-:Y:S05]  /*17a0*/  BRA.U UP0, `(.L_x_22) ;  /* 0x0000001100dc7547 */ /* 0x000fea000b800000 */
[----:B------:R-:W2:Y:S01]  /*17b0*/  LDCU UR7, c[0x0][0x38c] ;  /* 0x00007180ff0777ac */ /* 0x000ea20008000800 */
[----:B------:R-:W3:Y:S01]  /*17c0*/  S2UR UR8, SR_CgaCtaId ;  /* 0x00000000000879c3 */ /* 0x000ee20000008800 */
[----:B------:R-:W-:Y:S01]  /*17d0*/  PLOP3.LUT P1, PT, PT, PT, UP3, 0x80, 0x8 ;  /* 0x000000000008781c */ /* 0x000fe20003f2f038 */
[----:B------:R-:W-:Y:S01]  /*17e0*/  IMAD.MOV.U32 R12, RZ, RZ, 0x1 ;  /* 0x00000001ff0c7424 */ /* 0x000fe200078e00ff */
[----:B------:R-:W-:Y:S01]  /*17f0*/  UISETP.NE.AND UP0, UPT, UR17, URZ, UPT ;  /* 0x000000ff1100728c */ /* 0x000fe2000bf05270 */
[----:B------:R-:W-:Y:S01]  /*1800*/  ISETP.EQ.OR P2, PT, R0, RZ, P3 ;  /* 0x000000ff0000720c */ /* 0x000fe20001f42670 */
[----:B------:R-:W-:Y:S01]  /*1810*/  UMOV UR21, 0x400 ;  /* 0x0000040000157882 */ /* 0x000fe20000000000 */
[----:B------:R-:W-:Y:S01]  /*1820*/  USHF.L.U32 UR5, UR32, 0x5, URZ ;  /* 0x0000000520057899 */ /* 0x000fe200080006ff */
[----:B------:R-:W-:Y:S01]  /*1830*/  PLOP3.LUT P1, PT, P1, PT, PT, 0x8, 0x80 ;  /* 0x000000000080781c */ /* 0x000fe20000f2e170 */
[----:B------:R-:W-:Y:S01]  /*1840*/  USEL UR25, UR48, 0x2, UP0 ;  /* 0x0000000230197887 */ /* 0x000fe20008000000 */
[----:B------:R-:W-:Y:S01]  /*1850*/  CS2R R10, SRZ ;  /* 0x00000000000a7805 */ /* 0x000fe2000001ff00 */
[----:B------:R-:W-:Y:S01]  /*1860*/  IMAD.MOV.U32 R9, RZ, RZ, RZ ;  /* 0x000000ffff097224 */ /* 0x000fe200078e00ff */
[----:B------:R-:W4:Y:S01]  /*1870*/  LDCU UR43, c[0x0][0x370] ;  /* 0x00006e00ff2b77ac */ /* 0x000f220008000800 */
[----:B------:R-:W-:Y:S01]  /*1880*/  IMAD.MOV.U32 R8, RZ, RZ, 0x1 ;  /* 0x00000001ff087424 */ /* 0x000fe200078e00ff */
[----:B------:R-:W1:Y:S01]  /*1890*/  LDCU.64 UR28, c[0x0][0x348] ;  /* 0x00006900ff1c77ac */ /* 0x000e620008000a00 */
[----:B--2---:R-:W-:-:S02]  /*18a0*/  UIADD3 UR6, UPT, UPT, UR7, 0x1f, URZ ;  /* 0x0000001f07067890 */ /* 0x004fc4000fffe0ff */
[----:B------:R-:W-:Y:S02]  /*18b0*/  UIADD3 UR49, UPT, UPT, UR7, 0x3e, URZ ;  /* 0x0000003e07317890 */ /* 0x000fe4000fffe0ff */
[----:B------:R-:W-:Y:S02]  /*18c0*/  USHF.R.S32.HI UR4, URZ, 0x1f, UR6 ;  /* 0x0000001fff047899 */ /* 0x000fe40008011406 */
[----:B---3--:R-:W-:Y:S02]  /*18d0*/  ULEA UR21, UR8, UR21, 0x18 ;  /* 0x0000001508157291 */ /* 0x008fe4000f8ec0ff */
[----:B------:R-:W-:Y:S02]  /*18e0*/  ULEA.HI UR4, UR4, UR6, URZ, 0x5 ;  /* 0x0000000604047291 */ /* 0x000fe4000f8f28ff */
[----:B------:R-:W-:Y:S02]  /*18f0*/  UIADD3 UR6, UPT, UPT, UR7, -0x1, URZ ;  /* 0xffffffff07067890 */ /* 0x000fe4000fffe0ff */
[----:B------:R-:W-:-:S02]  /*1900*/  USHF.R.S32.HI UR45, URZ, 0x5, UR4 ;  /* 0x00000005ff2d7899 */ /* 0x000fc40008011404 */
[----:B------:R-:W-:Y:S02]  /*1910*/  UISETP.GE.U32.AND UP1, UPT, UR6, -0x3f, UPT ;  /* 0xffffffc10600788c */ /* 0x000fe4000bf26070 */
[----:B------:R-:W-:Y:S02]  /*1920*/  UISETP.LT.U32.AND UP0, UPT, UR45, 0x4, UPT ;  /* 0x000000042d00788c */ /* 0x000fe4000bf01070 */
[----:B------:R-:W-:Y:S02]  /*1930*/  ULEA UR38, UR31, UR21, 0x1 ;  /* 0x000000151f267291 */ /* 0x000fe4000f8e08ff */
[----:B------:R-:W-:Y:S02]  /*1940*/  USEL UR44, UR45, 0x4, UP0 ;  /* 0x000000042d2c7887 */ /* 0x000fe40008000000 */
[----:B------:R-:W-:Y:S02]  /*1950*/  ULEA UR37, UR30, UR21, 0x1 ;  /* 0x000000151e257291 */ /* 0x000fe4000f8e08ff */
[----:B------:R-:W-:-:S02]  /*1960*/  UIADD3 UR24, UPT, UPT, UR44, -0x1, URZ ;  /* 0xffffffff2c187890 */ /* 0x000fc4000fffe0ff */
[----:B------:R-:W-:Y:S01]  /*1970*/  @UP1 UIADD3 UR24, UPT, UPT, UR44, URZ, URZ ;  /* 0x000000ff2c181290 */ /* 0x000fe2000fffe0ff */
[----:B------:R-:W2:Y:S01]  /*1980*/  LDCU UR41, c[0x0][0x374] ;  /* 0x00006e80ff2977ac */ /* 0x000ea20008000800 */
[----:B------:R-:W-:Y:S02]  /*1990*/  ULOP3.LUT UR47, UR5, 0x20, URZ, 0xe2, !UPT ;  /* 0x00000020052f7892 */ /* 0x000fe4000f8ee2ff */
[----:B------:R-:W-:Y:S02]  /*19a0*/  UIADD3 UR38, UPT, UPT, UR38, 0x8800, URZ ;  /* 0x0000880026267890 */ /* 0x000fe4000fffe0ff */
[----:B------:R-:W-:Y:S02]  /*19b0*/  UIADD3 UR37, UPT, UPT, UR37, 0xc800, URZ ;  /* 0x0000c80025257890 */ /* 0x000fe4000fffe0ff */
[----:B------:R-:W-:Y:S02]  /*19c0*/  UIADD3 UR46, UPT, UPT, UR45, -UR44, URZ ;  /* 0x8000002c2d2e7290 */ /* 0x000fe4000fffe0ff */
[----:B------:R-:W-:Y:S01]  /*19d0*/  UIADD3 UR24, UPT, UPT, UR24, 0x1, URZ ;  /* 0x0000000118187890 */ /* 0x000fe2000fffe0ff */
[----:B-1--4-:R-:W-:-:S11]  /*19e0*/  UMOV UR7, URZ ;  /* 0x000000ff00077c82 */ /* 0x012fd60008000000 */
.L_x_42:
[----:B-1----:R-:W1:Y:S02]  /*19f0*/  S2UR UR4, SR_CgaCtaId ;  /* 0x00000000000479c3 */ /* 0x002e640000008800 */
[----:B-1----:R-:W-:-:S09]  /*1a00*/  UISETP.NE.AND UP0, UPT, UR4, URZ, UPT ;  /* 0x000000ff0400728c */ /* 0x002fd2000bf05270 */
[----:B------:R-:W-:Y:S05]  /*1a10*/  BRA.U UP0, `(.L_x_23) ;  /* 0x0000000100287547 */ /* 0x000fea000b800000 */
[----:B------:R-:W-:Y:S02]  /*1a20*/  LEA R0, R9, UR21, 0x3 ;  /* 0x0000001509007c11 */ /* 0x000fe4000f8e18ff */
[----:B------:R-:W-:-:S04]  /*1a30*/  SHF.L.U32 R3, R8, 0x1f, RZ ;  /* 0x0000001f08037819 */ /* 0x000fc800000006ff */
[----:B------:R-:W1:Y:S02]  /*1a40*/  SYNCS.PHASECHK.TRANS64.TRYWAIT P0, [R0+URZ+0x100], R3 ;  /* 0x00010003000075a7 */ /* 0x000e6400080011ff */
[----:B-1----:R-:W-:Y:S05]  /*1a50*/  @!P0 BRA `(.L_x_24) ;  /* 0x0000007c00188947 */ /* 0x002fea0003800000 */
.L_x_138:
[----:B------:R3:W-:Y:S01]  /*1a60*/  SYNCS.ARRIVE.TRANS64.A1T0 RZ, [R0+URZ+0xf0], RZ ;  /* 0x0000f0ff00ff79a7 */ /* 0x0007e200081000ff */
[----:B------:R-:W-:-:S05]  /*1a70*/  VIADD R9, R9, 0x1 ;  /* 0x0000000109097836 */ /* 0x000fca0000000000 */
[----:B------:R-:W-:-:S04]  /*1a80*/  ISETP.NE.AND P0, PT, R9, 0x2, PT ;  /* 0x000000020900780c */ /* 0x000fc80003f05270 */
[----:B-1----:R-:W-:Y:S02]  /*1a90*/  SEL R3, RZ, 0x1, P0 ;  /* 0x00000001ff037807 */ /* 0x002fe40000000000 */
[----:B------:R-:W-:Y:S02]  /*1aa0*/  SEL R9, R9, RZ, P0 ;  /* 0x000000ff09097207 */ /* 0x000fe40000000000 */
[----:B------:R-:W-:-:S07]  /*1ab0*/  LOP3.LUT R8, R8, R3, RZ, 0x3c, !PT ;  /* 0x0000000308087212 */ /* 0x000fce00078e3cff */
.L_x_23:
[----:B------:R-:W-:Y:S01]  /*1ac0*/  ULEA UR4, UR7, UR21, 0x3 ;  /* 0x0000001507047291 */ /* 0x000fe2000f8e18ff */
[----:B---3--:R-:W-:Y:S01]  /*1ad0*/  SHF.L.U32 R0, R12, 0x1f, RZ ;  /* 0x0000001f0c007819 */ /* 0x008fe200000006ff */
[----:B------:R-:W-:Y:S02]  /*1ae0*/  UISETP.GE.U32.AND UP0, UPT, UR49, 0x3f, UPT ;  /* 0x0000003f3100788c */ /* 0x000fe4000bf06070 */
[----:B------:R-:W-:Y:S02]  /*1af0*/  ULEA UR11, UR20, UR50, 0x1 ;  /* 0x00000032140b7291 */ /* 0x000fe4000f8e08ff */
[----:B------:R-:W-:Y:S02]  /*1b00*/  ULEA UR35, UR16, UR47, 0x6 ;  /* 0x0000002f10237291 */ /* 0x000fe4000f8e30ff */
[----:B------:R-:W-:Y:S01]  /*1b10*/  USHF.L.U32 UR11, UR11, 0x7, URZ ;  /* 0x000000070b0b7899 */ /* 0x000fe200080006ff */
[----:B------:R1:W3:Y:S01]  /*1b20*/  SYNCS.PHASECHK.TRANS64.TRYWAIT P0, [UR4+0x20], R0 ;  /* 0x00002000ff0075a7 */ /* 0x0002e20008001104 */
[----:B------:R-:W-:Y:S01]  /*1b30*/  UMOV UR6, URZ ;  /* 0x000000ff00067c82 */ /* 0x000fe20008000000 */
[----:B------:R-:W-:Y:S09]  /*1b40*/  BRA.U !UP0, `(.L_x_25) ;  /* 0x0000000108c87547 */ /* 0x000ff2000b800000 */
[----:B------:R-:W-:Y:S01]  /*1b50*/  UMOV UR13, URZ ;  /* 0x000000ff000d7c82 */ /* 0x000fe20008000000 */
[----:B------:R-:W-:-:S05]  /*1b60*/  UMOV UR4, UR7 ;  /* 0x0000000700047c82 */ /* 0x000fca0008000000 */
.L_x_31:
[----:B------:R-:W-:Y:S01]  /*1b70*/  ULEA UR33, UR4, UR21, 0x3 ;  /* 0x0000001504217291 */ /* 0x000fe2000f8e18ff */
[----:B---3--:R-:W-:Y:S01]  /*1b80*/  @!P3 MOV R2, 0x5000 ;  /* 0x000050000002b802 */ /* 0x008fe20000000f00 */
[----:B-1-3--:R-:W-:Y:S10]  /*1b90*/  @P0 BRA `(.L_x_26) ;  /* 0x00000000000c0947 */ /* 0x00aff40003800000 */
[----:B------:R-:W-:-:S04]  /*1ba0*/  SHF.L.U32 R3, R12, 0x1f, RZ ;  /* 0x0000001f0c037819 */ /* 0x000fc800000006ff */
[----:B------:R-:W3:Y:S02]  /*1bb0*/  SYNCS.PHASECHK.TRANS64.TRYWAIT P0, [UR33+0x20], R3 ;  /* 0x00002003ff0075a7 */ /* 0x000ee40008001121 */
[----:B---3--:R-:W-:Y:S05]  /*1bc0*/  @!P0 BRA `(.L_x_27) ;  /* 0x0000007800d08947 */ /* 0x008fea0003800000 */
.L_x_26:
[----:B------:R3:W-:Y:S01]  /*1bd0*/  @!P3 SYNCS.ARRIVE.TRANS64 RZ, [UR33], R2 ;  /* 0x00000002ffffb9a7 */ /* 0x0007e20008000021 */
[----:B------:R-:W-:-:S04]  /*1be0*/  ULOP3.LUT UR5, UR25, 0x2, URZ, 0xfc, !UPT ;  /* 0x0000000219057892 */ /* 0x000fc8000f8efcff */
[----:B------:R-:W-:-:S09]  /*1bf0*/  UISETP.NE.AND UP0, UPT, UR5, 0x2, UPT ;  /* 0x000000020500788c */ /* 0x000fd2000bf05270 */
[----:B------:R-:W-:Y:S05]  /*1c00*/  BRA.U UP0, `(.L_x_28) ;  /* 0x0000000100047547 */ /* 0x000fea000b800000 */
[----:B--2---:R-:W-:Y:S05]  /*1c10*/  BPT.TRAP 0x1 ;  /* 0x000000040000795c */ /* 0x004fea0000300000 */
.L_x_28:
[----:B------:R-:W-:Y:S04]  /*1c20*/  BSSY.RECONVERGENT B0, `(.L_x_29) ;  /* 0x0000003000007945 */ /* 0x000fe80003800200 */
[----:B------:R-:W-:Y:S05]  /*1c30*/  @P2 BRA `(.L_x_30) ;  /* 0x0000000000042947 */ /* 0x000fea0003800000 */
[----:B--2---:R-:W-:Y:S05]  /*1c40*/  BPT.TRAP 0x1 ;  /* 0x000000040000795c */ /* 0x004fea0000300000 */
.L_x_30:
[----:B--2---:R-:W-:Y:S05]  /*1c50*/  BSYNC.RECONVERGENT B0 ;  /* 0x0000000000007941 */ /* 0x004fea0003800200 */
.L_x_29:
[----:B------:R-:W-:Y:S02]  /*1c60*/  UIADD3 UR5, UPT, UPT, UR4, 0x1, URZ ;  /* 0x0000000104057890 */ /* 0x000fe4000fffe0ff */
[----:B------:R-:W-:Y:S02]  /*1c70*/  USHF.L.U32 UR34, UR13, 0x5, URZ ;  /* 0x000000050d227899 */ /* 0x000fe400080006ff */
[----:B------:R-:W-:Y:S02]  /*1c80*/  UISETP.NE.AND UP0, UPT, UR5, 0x4, UPT ;  /* 0x000000040500788c */ /* 0x000fe4000bf05270 */
[----:B------:R-:W-:Y:S02]  /*1c90*/  UIADD3 UR13, UPT, UPT, UR13, 0x1, URZ ;  /* 0x000000010d0d7890 */ /* 0x000fe4000fffe0ff */
[----:B------:R-:W-:Y:S02]  /*1ca0*/  USEL UR6, URZ, 0x1, UP0 ;  /* 0x00000001ff067887 */ /* 0x000fe40008000000 */
[----:B------:R-:W-:-:S02]  /*1cb0*/  USEL UR7, UR5, URZ, UP0 ;  /* 0x000000ff05077287 */ /* 0x000fc40008000000 */
[----:B------:R-:W-:Y:S02]  /*1cc0*/  UIADD3 UR14, UP1, UPT, UR28, 0x80, URZ ;  /* 0x000000801c0e7890 */ /* 0x000fe4000ff3e0ff */
[----:B------:R-:W-:Y:S01]  /*1cd0*/  ULEA UR5, UR7, UR21, 0x3 ;  /* 0x0000001507057291 */ /* 0x000fe2000f8e18ff */
[----:B------:R-:W-:Y:S01]  /*1ce0*/  LOP3.LUT R12, R12, UR6, RZ, 0x3c, !PT ;  /* 0x000000060c0c7c12 */ /* 0x000fe2000f8e3cff */
[----:B------:R-:W-:Y:S02]  /*1cf0*/  ULEA UR6, UR4, UR31, 0xb ;  /* 0x0000001f04067291 */ /* 0x000fe4000f8e58ff */
[----:B------:R-:W-:Y:S01]  /*1d00*/  UIADD3.X UR15, UPT, UPT, URZ, UR29, URZ, UP1, !UPT ;  /* 0x0000001dff0f7290 */ /* 0x000fe20008ffe4ff */
[----:B-1----:R-:W-:Y:S01]  /*1d10*/  SHF.L.U32 R0, R12, 0x1f, RZ ;  /* 0x0000001f0c007819 */ /* 0x002fe200000006ff */
[----:B------:R-:W-:Y:S02]  /*1d20*/  ULEA UR6, UR6, UR21, 0x1 ;  /* 0x0000001506067291 */ /* 0x000fe4000f8e08ff */
[----:B------:R-:W-:Y:S01]  /*1d30*/  UPRMT UR16, URZ, 0x5410, UR27 ;  /* 0x00005410ff107896 */ /* 0x000fe2000800001b */
[----:B------:R4:W1:Y:S01]  /*1d40*/  SYNCS.PHASECHK.TRANS64.TRYWAIT P0, [UR5+0x20], R0 ;  /* 0x00002000ff0075a7 */ /* 0x0008620008001105 */
[----:B------:R-:W-:-:S02]  /*1d50*/  ULEA UR5, UR4, UR30, 0xd ;  /* 0x0000001e04057291 */ /* 0x000fc4000f8e68ff */
[----:B------:R-:W-:Y:S02]  /*1d60*/  UIADD3 UR4, UP0, UPT, UR28, 0x180, URZ ;  /* 0x000001801c047890 */ /* 0x000fe4000ff1e0ff */
[----:B------:R-:W-:Y:S02]  /*1d70*/  ULEA UR5, UR5, UR21, 0x1 ;  /* 0x0000001505057291 */ /* 0x000fe4000f8e08ff */
[----:B------:R-:W-:Y:S02]  /*1d80*/  UIADD3 UR32, UPT, UPT, UR6, 0x8800, URZ ;  /* 0x0000880006207890 */ /* 0x000fe4000fffe0ff */
[----:B------:R-:W-:Y:S02]  /*1d90*/  UIADD3 UR8, UPT, UPT, UR5, 0xc800, URZ ;  /* 0x0000c80005087890 */ /* 0x000fe4000fffe0ff */
[----:B------:R-:W-:Y:S02]  /*1da0*/  UIADD3.X UR5, UPT, UPT, URZ, UR29, URZ, UP0, !UPT ;  /* 0x0000001dff057290 */ /* 0x000fe400087fe4ff */
[----:B------:R-:W-:-:S02]  /*1db0*/  UISETP.NE.AND UP0, UPT, UR13, UR24, UPT ;  /* 0x000000180d00728c */ /* 0x000fc4000bf05270 */
[----:B------:R-:W-:Y:S01]  /*1dc0*/  UPRMT UR6, URZ, 0x5410, UR26 ;  /* 0x00005410ff067896 */ /* 0x000fe2000800001a */
[----:B------:R-:W-:Y:S01]  /*1dd0*/  UMOV UR18, 0x0 ;  /* 0x0000000000127882 */ /* 0x000fe20000000000 */
[----:B------:R-:W-:Y:S01]  /*1de0*/  UMOV UR19, 0x10000000 ;  /* 0x1000000000137882 */ /* 0x000fe20000000000 */
[----:B------:R-:W-:Y:S01]  /*1df0*/  UMOV UR12, UR36 ;  /* 0x00000024000c7c82 */ /* 0x000fe20008000000 */
[----:B------:R-:W-:Y:S01]  /*1e00*/  UMOV UR9, UR33 ;  /* 0x0000002100097c82 */ /* 0x000fe20008000000 */
[----:B------:R-:W-:Y:S01]  /*1e10*/  UMOV UR10, UR34 ;  /* 0x00000022000a7c82 */ /* 0x000fe20008000000 */
[----:B------:R-:W-:Y:S03]  /*1e20*/  UTMALDG.3D.MULTICAST [UR32], [UR14], UR16, desc[UR18] ;  /* 0x000012200e0073b4 */ /* 0x000fe60008011810 */
[----:B------:R2:W-:Y:S02]  /*1e30*/  UTMALDG.3D.MULTICAST [UR8], [UR4], UR6, desc[UR18] ;  /* 0x00001208040073b4 */ /* 0x0005e40008011806 */
[----:B--2---:R-:W-:Y:S01]  /*1e40*/  UMOV UR6, UR24 ;  /* 0x0000001800067c82 */ /* 0x004fe20008000000 */
[----:B------:R-:W-:Y:S01]  /*1e50*/  UMOV UR4, UR7 ;  /* 0x0000000700047c82 */ /* 0x000fe20008000000 */
[----:B----4-:R-:W-:Y:S05]  /*1e60*/  BRA.U UP0, `(.L_x_31) ;  /* 0xfffffffd00407547 */ /* 0x010fea000b83ffff */
.L_x_25:
[----:B------:R-:W-:Y:S01]  /*1e70*/  ULEA UR4, UR7, UR21, 0x3 ;  /* 0x0000001507047291 */ /* 0x000fe2000f8e18ff */
[----:B-1----:R-:W-:Y:S01]  /*1e80*/  SHF.L.U32 R0, R12, 0x1f, RZ ;  /* 0x0000001f0c007819 */ /* 0x002fe200000006ff */
[----:B------:R-:W-:Y:S01]  /*1e90*/  @!P1 SYNCS.ARRIVE.TRANS64.A1T0 RZ, [UR21+0x88], RZ ;  /* 0x000088ffffff99a7 */ /* 0x000fe20008100015 */
[----:B------:R-:W-:-:S06]  /*1ea0*/  UISETP.GT.AND UP0, UPT, UR45, UR44, UPT ;  /* 0x0000002c2d00728c */ /* 0x000fcc000bf04270 */
[----:B---3--:R1:W3:Y:S03]  /*1eb0*/  SYNCS.PHASECHK.TRANS64.TRYWAIT P0, [UR4+0x20], R0 ;  /* 0x00002000ff0075a7 */ /* 0x0082e60008001104 */
[----:B------:R-:W-:Y:S05]  /*1ec0*/  BRA.U !UP0, `(.L_x_32) ;  /* 0x0000000108bc7547 */ /* 0x000fea000b800000 */
[----:B------:R-:W-:Y:S01]  /*1ed0*/  UIADD3 UR13, UPT, UPT, UR46, UR6, URZ ;  /* 0x000000062e0d7290 */ /* 0x000fe2000fffe0ff */
[----:B------:R-:W-:-:S11]  /*1ee0*/  UMOV UR4, UR7 ;  /* 0x0000000700047c82 */ /* 0x000fd60008000000 */
.L_x_38:
[----:B------:R-:W-:Y:S01]  /*1ef0*/  ULEA UR17, UR4, UR21, 0x3 ;  /* 0x0000001504117291 */ /* 0x000fe2000f8e18ff */
[----:B---3--:R-:W-:Y:S01]  /*1f00*/  @!P3 MOV R2, 0x5000 ;  /* 0x000050000002b802 */ /* 0x008fe20000000f00 */
[----:B-1-3--:R-:W-:Y:S10]  /*1f10*/  @P0 BRA `(.L_x_33) ;  /* 0x00000000000c0947 */ /* 0x00aff40003800000 */
[----:B------:R-:W-:-:S04]  /*1f20*/  SHF.L.U32 R3, R12, 0x1f, RZ ;  /* 0x0000001f0c037819 */ /* 0x000fc800000006ff */
[----:B------:R-:W3:Y:S02]  /*1f30*/  SYNCS.PHASECHK.TRANS64.TRYWAIT P0, [UR17+0x20], R3 ;  /* 0x00002003ff0075a7 */ /* 0x000ee40008001111 */
[----:B---3--:R-:W-:Y:S05]  /*1f40*/  @!P0 BRA `(.L_x_34) ;  /* 0x0000007800088947 */ /* 0x008fea0003800000 */
.L_x_33:
[----:B------:R3:W-:Y:S01]  /*1f50*/  @!P3 SYNCS.ARRIVE.TRANS64 RZ, [UR17], R2 ;  /* 0x00000002ffffb9a7 */ /* 0x0007e20008000011 */
[----:B------:R-:W-:-:S04]  /*1f60*/  ULOP3.LUT UR5, UR25, 0x2, URZ, 0xfc, !UPT ;  /* 0x0000000219057892 */ /* 0x000fc8000f8efcff */
[----:B------:R-:W-:-:S09]  /*1f70*/  UISETP.NE.AND UP0, UPT, UR5, 0x2, UPT ;  /* 0x000000020500788c */ /* 0x000fd2000bf05270 */
[----:B------:R-:W-:Y:S05]  /*1f80*/  BRA.U UP0, `(.L_x_35) ;  /* 0x0000000100047547 */ /* 0x000fea000b800000 */
[----:B--2---:R-:W-:Y:S05]  /*1f90*/  BPT.TRAP 0x1 ;  /* 0x000000040000795c */ /* 0x004fea0000300000 */
.L_x_35:
[----:B------:R-:W-:Y:S04]  /*1fa0*/  BSSY.RECONVERGENT B0, `(.L_x_36) ;  /* 0x0000003000007945 */ /* 0x000fe80003800200 */
[----:B------:R-:W-:Y:S05]  /*1fb0*/  @P2 BRA `(.L_x_37) ;  /* 0x0000000000042947 */ /* 0x000fea0003800000 */
[----:B--2---:R-:W-:Y:S05]  /*1fc0*/  BPT.TRAP 0x1 ;  /* 0x000000040000795c */ /* 0x004fea0000300000 */
.L_x_37:
[----:B--2---:R-:W-:Y:S05]  /*1fd0*/  BSYNC.RECONVERGENT B0 ;  /* 0x0000000000007941 */ /* 0x004fea0003800200 */
.L_x_36:
[----:B------:R-:W-:Y:S02]  /*1fe0*/  UIADD3 UR5, UPT, UPT, UR4, 0x1, URZ ;  /* 0x0000000104057890 */ /* 0x000fe4000fffe0ff */
[----:B------:R-:W-:Y:S02]  /*1ff0*/  UIADD3 UR14, UP1, UPT, UR28, 0x80, URZ ;  /* 0x000000801c0e7890 */ /* 0x000fe4000ff3e0ff */
[----:B------:R-:W-:Y:S02]  /*2000*/  UISETP.NE.AND UP0, UPT, UR5, 0x4, UPT ;  /* 0x000000040500788c */ /* 0x000fe4000bf05270 */
[----:B------:R-:W-:Y:S02]  /*2010*/  ULEA UR16, UR4, UR38, 0xc ;  /* 0x0000002604107291 */ /* 0x000fe4000f8e60ff */
[----:B------:R-:W-:Y:S02]  /*2020*/  USEL UR8, URZ, 0x1, UP0 ;  /* 0x00000001ff087887 */ /* 0x000fe40008000000 */
[----:B------:R-:W-:-:S02]  /*2030*/  USEL UR7, UR5, URZ, UP0 ;  /* 0x000000ff05077287 */ /* 0x000fc40008000000 */
[----:B------:R-:W-:Y:S02]  /*2040*/  UIADD3 UR22, UP0, UPT, UR28, 0x180, URZ ;  /* 0x000001801c167890 */ /* 0x000fe4000ff1e0ff */
[----:B------:R-:W-:Y:S01]  /*2050*/  ULEA UR5, UR7, UR21, 0x3 ;  /* 0x0000001507057291 */ /* 0x000fe2000f8e18ff */
[----:B------:R-:W-:Y:S01]  /*2060*/  LOP3.LUT R12, R12, UR8, RZ, 0x3c, !PT ;  /* 0x000000080c0c7c12 */ /* 0x000fe2000f8e3cff */
[----:B------:R-:W-:Y:S02]  /*2070*/  ULEA UR8, UR4, UR37, 0xe ;  /* 0x0000002504087291 */ /* 0x000fe4000f8e70ff */
[----:B------:R-:W-:Y:S01]  /*2080*/  USHF.L.U32 UR18, UR6, 0x5, URZ ;  /* 0x0000000506127899 */ /* 0x000fe200080006ff */
[----:B-1----:R-:W-:Y:S01]  /*2090*/  SHF.L.U32 R0, R12, 0x1f, RZ ;  /* 0x0000001f0c007819 */ /* 0x002fe200000006ff */
[----:B------:R-:W-:Y:S02]  /*20a0*/  UPRMT UR4, URZ, 0x5410, UR27 ;  /* 0x00005410ff047896 */ /* 0x000fe4000800001b */
[----:B------:R-:W-:Y:S01]  /*20b0*/  UIADD3.X UR15, UPT, UPT, URZ, UR29, URZ, UP1, !UPT ;  /* 0x0000001dff0f7290 */ /* 0x000fe20008ffe4ff */
[----:B------:R4:W1:Y:S01]  /*20c0*/  SYNCS.PHASECHK.TRANS64.TRYWAIT P0, [UR5+0x20], R0 ;  /* 0x00002000ff0075a7 */ /* 0x0008620008001105 */
[----:B------:R-:W-:-:S02]  /*20d0*/  UPRMT UR5, URZ, 0x5410, UR26 ;  /* 0x00005410ff057896 */ /* 0x000fc4000800001a */
[----:B------:R-:W-:Y:S01]  /*20e0*/  UIADD3.X UR23, UPT, UPT, URZ, UR29, URZ, UP0, !UPT ;  /* 0x0000001dff177290 */ /* 0x000fe200087fe4ff */
[----:B------:R-:W-:Y:S01]  /*20f0*/  UMOV UR32, 0x0 ;  /* 0x0000000000207882 */ /* 0x000fe20000000000 */
[----:B------:R-:W-:Y:S01]  /*2100*/  UMOV UR33, 0x10000000 ;  /* 0x1000000000217882 */ /* 0x000fe20000000000 */
[----:B------:R-:W-:Y:S01]  /*2110*/  UMOV UR19, UR35 ;  /* 0x0000002300137c82 */ /* 0x000fe20008000000 */
[----:B------:R-:W-:Y:S01]  /*2120*/  UMOV UR20, UR36 ;  /* 0x0000002400147c82 */ /* 0x000fe20008000000 */
[----:B------:R-:W-:Y:S01]  /*2130*/  UMOV UR12, UR36 ;  /* 0x00000024000c7c82 */ /* 0x000fe20008000000 */
[----:B------:R-:W-:Y:S01]  /*2140*/  UMOV UR9, UR17 ;  /* 0x0000001100097c82 */ /* 0x000fe20008000000 */
[----:B------:R-:W-:Y:S01]  /*2150*/  UMOV UR10, UR18 ;  /* 0x00000012000a7c82 */ /* 0x000fe20008000000 */
[----:B------:R2:W-:Y:S01]  /*2160*/  UTMALDG.3D.MULTICAST [UR16], [UR14], UR4, desc[UR32] ;  /* 0x000020100e0073b4 */ /* 0x0005e20008011804 */
[----:B------:R-:W-:-:S04]  /*2170*/  UIADD3 UR6, UPT, UPT, UR6, 0x1, URZ ;  /* 0x0000000106067890 */ /* 0x000fc8000fffe0ff */
[----:B------:R-:W-:Y:S01]  /*2180*/  UISETP.NE.AND UP0, UPT, UR6, UR13, UPT ;  /* 0x0000000d0600728c */ /* 0x000fe2000bf05270 */
[----:B------:R4:W-:Y:S01]  /*2190*/  UTMALDG.3D.MULTICAST [UR8], [UR22], UR5, desc[UR32] ;  /* 0x00002008160073b4 */ /* 0x0009e20008011805 */
[----:B--2---:R-:W-:-:S07]  /*21a0*/  UMOV UR4, UR7 ;  /* 0x0000000700047c82 */ /* 0x004fce0008000000 */
[----:B----4-:R-:W-:Y:S05]  /*21b0*/  BRA.U UP0, `(.L_x_38) ;  /* 0xfffffffd004c7547 */ /* 0x010fea000b83ffff */
.L_x_32:
[C---:B------:R-:W-:Y:S01]  /*21c0*/  LEA R3, R11.reuse, UR21, 0x3 ;  /* 0x000000150b037c11 */ /* 0x040fe2000f8e18ff */
[----:B------:R-:W-:Y:S01]  /*21d0*/  NOP ;  /* 0x0000000000007918 */ /* 0x000fe20000000000 */
[----:B-1----:R-:W-:Y:S02]  /*21e0*/  SHF.L.U32 R0, R10, 0x1f, RZ ;  /* 0x0000001f0a007819 */ /* 0x002fe400000006ff */
[----:B------:R-:W-:Y:S02]  /*21f0*/  LEA R5, R11, UR21, 0x4 ;  /* 0x000000150b057c11 */ /* 0x000fe4000f8e20ff */
[----:B---3--:R-:W1:Y:S02]  /*2200*/  SYNCS.PHASECHK.TRANS64.TRYWAIT P0, [R3+URZ+0x90], R0 ;  /* 0x00009000030075a7 */ /* 0x008e6400080011ff */
[----:B-1----:R-:W-:Y:S05]  /*2210*/  @!P0 BRA `(.L_x_39) ;  /* 0x00000074006c8947 */ /* 0x002fea0003800000 */
.L_x_141:
[----:B------:R-:W3:Y:S01]  /*2220*/  LDS.128 R4, [R5+0x120] ;  /* 0x0001200005047984 */ /* 0x000ee20000000c00 */
[----:B------:R-:W-:Y:S01]  /*2230*/  UISETP.GE.AND UP0, UPT, UR42, 0x1, UPT ;  /* 0x000000012a00788c */ /* 0x000fe2000bf06270 */
[----:B------:R-:W-:Y:S01]  /*2240*/  @!PT LDS RZ, [RZ] ;  /* 0x00000000fffff984 */ /* 0x000fe20000000800 */
[----:B------:R-:W-:Y:S01]  /*2250*/  @!PT LDS RZ, [RZ] ;  /* 0x00000000fffff984 */ /* 0x000fe20000000800 */
[----:B------:R-:W-:Y:S01]  /*2260*/  @!PT LDS RZ, [RZ] ;  /* 0x00000000fffff984 */ /* 0x000fe20000000800 */
[----:B------:R-:W-:Y:S01]  /*2270*/  @!PT LDS RZ, [RZ] ;  /* 0x00000000fffff984 */ /* 0x000fe20000000800 */
[----:B------:R4:W-:Y:S06]  /*2280*/  MEMBAR.ALL.CTA ;  /* 0x0000000000007992 */ /* 0x0009ec0000008000 */
[----:B----4-:R-:W4:Y:S01]  /*2290*/  FENCE.VIEW.ASYNC.S ;  /* 0x00000000000073c6 */ /* 0x010f220000000000 */
[----:B---3--:R-:W-:-:S13]  /*22a0*/  LOP3.LUT P0, RZ, R6, 0x1, RZ, 0xc0, !PT ;  /* 0x0000000106ff7812 */ /* 0x008fda000780c0ff */
[----:B----4-:R-:W-:Y:S01]  /*22b0*/  VOTEU.ANY UP1, P0 ;  /* 0x0000000000ff7886 */ /* 0x010fe20000020100 */
[----:B------:R-:W-:-:S13]  /*22c0*/  PLOP3.LUT P0, PT, PT, PT, UP1, 0x80, 0x8 ;  /* 0x000000000008781c */ /* 0x000fda0003f0f018 */
[----:B-1----:R-:W-:Y:S02]  /*22d0*/  @P0 LOP3.LUT R0, R5, 0xffff, RZ, 0xc0, !PT ;  /* 0x0000ffff05000812 */ /* 0x002fe400078ec0ff */
[----:B------:R-:W-:Y:S02]  /*22e0*/  @P0 MOV R2, R4 ;  /* 0x0000000400020202 */ /* 0x000fe40000000f00 */
[----:B------:R-:W-:Y:S01]  /*22f0*/  @P0 R2UR UR5, R0 ;  /* 0x00000000000502ca */ /* 0x000fe200000e0000 */
[----:B------:R-:W-:Y:S01]  /*2300*/  VIADD R0, R3, 0xa0 ;  /* 0x000000a003007836 */ /* 0x000fe20000000000 */
[----:B------:R-:W-:Y:S02]  /*2310*/  @P0 SHF.R.U32.HI R4, RZ, 0x10, R5 ;  /* 0x00000010ff040819 */ /* 0x000fe40000011605 */
[----:B------:R-:W-:Y:S02]  /*2320*/  @P0 R2UR UR6, R2 ;  /* 0x00000000020602ca */ /* 0x000fe400000e0000 */
[----:B------:R-:W-:-:S02]  /*2330*/  PRMT R0, RZ, 0x654, R0 ;  /* 0x00000654ff007816 */ /* 0x000fc40000000000 */
[----:B------:R-:W-:Y:S02]  /*2340*/  @P0 R2UR UR4, R4 ;  /* 0x00000000040402ca */ /* 0x000fe400000e0000 */
[----:B------:R1:W-:Y:S03]  /*2350*/  SYNCS.ARRIVE.TRANS64.RED.A1T0 RZ, [R0+URZ], RZ ;  /* 0x000000ff00ff79a7 */ /* 0x0003e600081004ff */
[----:B------:R-:W-:-:S04]  /*2360*/  @UP1 UMOV UR39, UR5 ;  /* 0x0000000500271c82 */ /* 0x000fc80008000000 */
[----:B------:R-:W-:-:S04]  /*2370*/  @UP1 UMOV UR40, UR6 ;  /* 0x0000000600281c82 */ /* 0x000fc80008000000 */
[----:B------:R-:W-:Y:S01]  /*2380*/  @UP1 UMOV UR36, UR4 ;  /* 0x0000000400241c82 */ /* 0x000fe20008000000 */
[----:B------:R-:W-:Y:S05]  /*2390*/  BRA.U !UP0, `(.L_x_40) ;  /* 0x0000000108d47547 */ /* 0x000fea000b800000 */
[----:B------:R-:W2:Y:S01]  /*23a0*/  LDCU.128 UR12, c[0x0][0xb10] ;  /* 0x00016200ff0c77ac */ /* 0x000ea20008000c00 */
[----:B------:R-:W3:Y:S01]  /*23b0*/  LDCU UR22, c[0x0][0xb20] ;  /* 0x00016400ff1677ac */ /* 0x000ee20008000800 */
[----:B------:R-:W4:Y:S01]  /*23c0*/  LDCU UR20, c[0x0][0xb0c] ;  /* 0x00016180ff1477ac */ /* 0x000f220008000800 */
[----:B------:R-:W1:Y:S01]  /*23d0*/  LDCU.64 UR8, c[0x0][0xb28] ;  /* 0x00016500ff0877ac */ /* 0x000e620008000a00 */
[----:B------:R-:W-:Y:S02]  /*23e0*/  UISETP.NE.AND UP3, UPT, UR42, 0x1, UPT ;  /* 0x000000012a00788c */ /* 0x000fe4000bf65270 */
[----:B--2---:R-:W-:Y:S02]  /*23f0*/  UIMAD.WIDE.U32 UR10, UR41, UR15, URZ ;  /* 0x0000000f290a72a5 */ /* 0x004fe4000f8e00ff */
[----:B------:R-:W-:Y:S02]  /*2400*/  UIMAD.WIDE.U32 UR4, UR43, UR12, URZ ;  /* 0x0000000c2b0472a5 */ /* 0x000fe4000f8e00ff */
[----:B------:R-:W-:-:S02]  /*2410*/  UISETP.NE.AND UP0, UPT, UR14, 0x1, UPT ;  /* 0x000000010e00788c */ /* 0x000fc4000bf05270 */
[----:B------:R-:W-:Y:S01]  /*2420*/  UIMAD.WIDE.U32 UR18, UR39, UR15, URZ ;  /* 0x0000000f271272a5 */ /* 0x000fe2000f8e00ff */
[----:B------:R-:W-:Y:S02]  /*2430*/  UMOV UR10, UR11 ;  /* 0x0000000b000a7c82 */ /* 0x000fe40008000000 */
[----:B------:R-:W-:Y:S01]  /*2440*/  UMOV UR4, UR5 ;  /* 0x0000000500047c82 */ /* 0x000fe20008000000 */
[----:B---3--:R-:W-:Y:S02]  /*2450*/  USHF.R.U32.HI UR10, URZ, UR22, UR10 ;  /* 0x00000016ff0a7299 */ /* 0x008fe4000801160a */
[----:B----4-:R-:W-:Y:S02]  /*2460*/  UISETP.NE.AND UP2, UPT, UR20, 0x1, UPT ;  /* 0x000000011400788c */ /* 0x010fe4000bf45270 */
[----:B------:R-:W-:Y:S02]  /*2470*/  USHF.R.U32.HI UR4, URZ, UR13, UR4 ;  /* 0x0000000dff047299 */ /* 0x000fe40008011604 */
[----:B------:R-:W-:-:S02]  /*2480*/  USEL UR5, UR41, UR10, !UP0 ;  /* 0x0000000a29057287 */ /* 0x000fc4000c000000 */
[----:B------:R-:W-:Y:S02]  /*2490*/  USEL UR6, UR43, UR4, !UP2 ;  /* 0x000000042b067287 */ /* 0x000fe4000d000000 */
[----:B-1----:R-:W-:Y:S01]  /*24a0*/  UIMAD.WIDE.U32 UR10, UR5, UR8, URZ ;  /* 0x00000008050a72a5 */ /* 0x002fe2000f8e00ff */
[----:B------:R-:W-:Y:S01]  /*24b0*/  UMOV UR4, UR19 ;  /* 0x0000001300047c82 */ /* 0x000fe20008000000 */
[----:B------:R-:W-:Y:S02]  /*24c0*/  UIMAD.WIDE.U32 UR16, UR40, UR12, URZ ;  /* 0x0000000c281072a5 */ /* 0x000fe4000f8e00ff */
[----:B------:R-:W-:-:S03]  /*24d0*/  UIMAD.WIDE.U32 UR18, UR6, UR8, URZ ;  /* 0x00000008061272a5 */ /* 0x000fc6000f8e00ff */
[----:B------:R-:W-:Y:S01]  /*24e0*/  UMOV UR10, UR11 ;  /* 0x0000000b000a7c82 */ /* 0x000fe20008000000 */
[----:B------:R-:W-:Y:S02]  /*24f0*/  USHF.R.U32.HI UR4, URZ, UR22, UR4 ;  /* 0x00000016ff047299 */ /* 0x000fe40008011604 */
[----:B------:R-:W-:Y:S01]  /*2500*/  @UP3 USHF.R.U32.HI UR5, URZ, UR9, UR10 ;  /* 0x00000009ff053299 */ /* 0x000fe2000801160a */
[----:B------:R-:W-:Y:S01]  /*2510*/  UMOV UR16, UR17 ;  /* 0x0000001100107c82 */ /* 0x000fe20008000000 */
[----:B------:R-:W-:Y:S01]  /*2520*/  UMOV UR18, UR19 ;  /* 0x0000001300127c82 */ /* 0x000fe20008000000 */
[----:B------:R-:W-:Y:S02]  /*2530*/  USHF.R.U32.HI UR13, URZ, UR13, UR16 ;  /* 0x0000000dff0d7299 */ /* 0x000fe40008011610 */
[----:B------:R-:W-:Y:S02]  /*2540*/  USEL UR4, UR39, UR4, !UP0 ;  /* 0x0000000427047287 */ /* 0x000fe4000c000000 */
[----:B------:R-:W-:-:S02]  /*2550*/  @UP3 USHF.R.U32.HI UR6, URZ, UR9, UR18 ;  /* 0x00000009ff063299 */ /* 0x000fc40008011612 */
[----:B------:R-:W-:Y:S02]  /*2560*/  UIMAD UR10, UR42, UR5, URZ ;  /* 0x000000052a0a72a4 */ /* 0x000fe4000f8e02ff */
[----:B------:R-:W-:Y:S02]  /*2570*/  USEL UR5, UR40, UR13, !UP2 ;  /* 0x0000000d28057287 */ /* 0x000fe4000d000000 */
[----:B------:R-:W-:Y:S02]  /*2580*/  UIMAD UR12, UR42, UR6, URZ ;  /* 0x000000062a0c72a4 */ /* 0x000fe4000f8e02ff */
[----:B------:R-:W-:Y:S02]  /*2590*/  UISETP.GE.AND UP0, UPT, UR4, UR10, UPT ;  /* 0x0000000a0400728c */ /* 0x000fe4000bf06270 */
[----:B------:R-:W-:Y:S02]  /*25a0*/  UIMAD.WIDE.U32 UR10, UR4, UR8, URZ ;  /* 0x00000008040a72a5 */ /* 0x000fe4000f8e00ff */
[----:B------:R-:W-:-:S02]  /*25b0*/  UISETP.GE.OR UP0, UPT, UR5, UR12, UP0 ;  /* 0x0000000c0500728c */ /* 0x000fc40008706670 */
        /* <DEDUP_REMOVED lines=19> */
.L_x_40:
[----:B------:R-:W3:Y:S02]  /*26f0*/  LDCU UR4, c[0x0][0xb30] ;  /* 0x00016600ff0477ac */ /* 0x000ee40008000800 */
[----:B---3--:R-:W-:-:S09]  /*2700*/  UISETP.NE.AND UP0, UPT, UR4, 0x1, UPT ;  /* 0x000000010400788c */ /* 0x008fd2000bf05270 */
[----:B------:R-:W-:Y:S05]  /*2710*/  BRA.U UP0, `(.L_x_41) ;  /* 0x0000000100447547 */ /* 0x000fea000b800000 */
[----:B------:R-:W3:Y:S01]  /*2720*/  LDCU.128 UR12, c[0x0][0xb10] ;  /* 0x00016200ff0c77ac */ /* 0x000ee20008000c00 */
[----:B------:R-:W4:Y:S01]  /*2730*/  LDCU UR10, c[0x0][0xb0c] ;  /* 0x00016180ff0a77ac */ /* 0x000f220008000800 */
[----:B------:R-:W1:Y:S01]  /*2740*/  LDCU UR6, c[0x0][0xb20] ;  /* 0x00016400ff0677ac */ /* 0x000e620008000800 */
[----:B---3--:R-:W-:Y:S02]  /*2750*/  UIMAD.WIDE.U32 UR8, UR40, UR12, URZ ;  /* 0x0000000c280872a5 */ /* 0x008fe4000f8e00ff */
[----:B------:R-:W-:Y:S02]  /*2760*/  UIMAD.WIDE.U32 UR4, UR39, UR15, URZ ;  /* 0x0000000f270472a5 */ /* 0x000fe4000f8e00ff */
[----:B----4-:R-:W-:Y:S02]  /*2770*/  UISETP.NE.AND UP2, UPT, UR10, 0x1, UPT ;  /* 0x000000010a00788c */ /* 0x010fe4000bf45270 */
[----:B------:R-:W-:Y:S01]  /*2780*/  UISETP.NE.AND UP0, UPT, UR14, 0x1, UPT ;  /* 0x000000010e00788c */ /* 0x000fe2000bf05270 */
[----:B------:R-:W-:-:S02]  /*2790*/  UMOV UR8, UR9 ;  /* 0x0000000900087c82 */ /* 0x000fc40008000000 */
[----:B------:R-:W-:Y:S01]  /*27a0*/  UMOV UR4, UR5 ;  /* 0x0000000500047c82 */ /* 0x000fe20008000000 */
[----:B------:R-:W-:Y:S02]  /*27b0*/  USHF.R.U32.HI UR13, URZ, UR13, UR8 ;  /* 0x0000000dff0d7299 */ /* 0x000fe40008011608 */
[----:B-1----:R-:W-:Y:S02]  /*27c0*/  USHF.R.U32.HI UR4, URZ, UR6, UR4 ;  /* 0x00000006ff047299 */ /* 0x002fe40008011604 */
[----:B------:R-:W-:Y:S02]  /*27d0*/  USEL UR5, UR40, UR13, !UP2 ;  /* 0x0000000d28057287 */ /* 0x000fe4000d000000 */
[----:B------:R-:W-:-:S04]  /*27e0*/  USEL UR4, UR39, UR4, !UP0 ;  /* 0x0000000427047287 */ /* 0x000fc8000c000000 */
[----:B------:R-:W-:Y:S02]  /*27f0*/  UIADD3 UR6, UPT, UPT, UR5, -UR4, URZ ;  /* 0x8000000405067290 */ /* 0x000fe4000fffe0ff */
[----:B------:R-:W-:Y:S02]  /*2800*/  UIADD3 UR4, UPT, UPT, -UR5, UR4, URZ ;  /* 0x0000000405047290 */ /* 0x000fe4000fffe1ff */
[----:B------:R-:W-:Y:S02]  /*2810*/  UIMAD UR39, UR6, UR14, UR39 ;  /* 0x0000000e062772a4 */ /* 0x000fe4000f8e0227 */
[----:B------:R-:W-:-:S12]  /*2820*/  UIMAD UR40, UR4, UR10, UR40 ;  /* 0x0000000a042872a4 */ /* 0x000fd8000f8e0228 */
.L_x_41:
[----:B------:R-:W-:Y:S01]  /*2830*/  VIADD R11, R11, 0x1 ;  /* 0x000000010b0b7836 */ /* 0x000fe20000000000 */
[----:B------:R-:W-:Y:S02]  /*2840*/  R2UR UR5, R84 ;  /* 0x00000000540572ca */ /* 0x000fe400000e0000 */
[----:B------:R-:W-:Y:S02]  /*2850*/  R2UR UR4, R83 ;  /* 0x00000000530472ca */ /* 0x000fe400000e0000 */
[C---:B------:R-:W-:Y:S02]  /*2860*/  ISETP.NE.AND P0, PT, R11.reuse, 0x2, PT ;  /* 0x000000020b00780c */ /* 0x040fe40003f05270 */
[----:B------:R-:W-:Y:S02]  /*2870*/  PLOP3.LUT P1, PT, PT, PT, PT, 0x80, 0x8 ;  /* 0x000000000008781c */ /* 0x000fe40003f2f070 */
[----:B------:R-:W-:Y:S02]  /*2880*/  SEL R3, RZ, 0x1, P0 ;  /* 0x00000001ff037807 */ /* 0x000fe40000000000 */
[----:B------:R-:W-:-:S02]  /*2890*/  SEL R11, R11, RZ, P0 ;  /* 0x000000ff0b0b7207 */ /* 0x000fc40000000000 */
[----:B------:R-:W-:Y:S01]  /*28a0*/  LOP3.LUT R10, R10, R3, RZ, 0x3c, !PT ;  /* 0x000000030a0a7212 */ /* 0x000fe200078e3cff */
[----:B------:R-:W-:Y:S02]  /*28b0*/  UIADD3 UR16, UPT, UPT, UR40, UR5, URZ ;  /* 0x0000000528107290 */ /* 0x000fe4000fffe0ff */
[----:B------:R-:W-:Y:S01]  /*28c0*/  UIADD3 UR20, UPT, UPT, UR39, UR4, URZ ;  /* 0x0000000427147290 */ /* 0x000fe2000fffe0ff */
[----:B------:R-:W-:Y:S11]  /*28d0*/  BRA.U UP1, `(.L_x_42) ;  /* 0xfffffff101447547 */ /* 0x000ff6000b83ffff */
[----:B------:R-:W-:Y:S01]  /*28e0*/  UIADD3 UR21, UPT, UPT, UR21, 0x20, URZ ;  /* 0x0000002015157890 */ /* 0x000fe2000fffe0ff */
[----:B------:R-:W-:-:S03]  /*28f0*/  SHF.L.U32 R3, R12, 0x1f, RZ ;  /* 0x0000001f0c037819 */ /* 0x000fc600000006ff */
[----:B------:R-:W-:-:S09]  /*2900*/  ULEA UR4, UR7, UR21, 0x3 ;  /* 0x0000001507047291 */ /* 0x000fd2000f8e18ff */
[----:B------:R-:W3:Y:S02]  /*2910*/  SYNCS.PHASECHK.TRANS64.TRYWAIT P0, [UR4], R3 ;  /* 0x00000003ff0075a7 */ /* 0x000ee40008001104 */
[----:B---3--:R-:W-:Y:S05]  /*2920*/  @!P0 BRA `(.L_x_43) ;  /* 0x0000006c00bc8947 */ /* 0x008fea0003800000 */
.L_x_143:
[----:B------:R-:W-:-:S04]  /*2930*/  UIADD3 UR4, UPT, UPT, UR7, 0x1, URZ ;  /* 0x0000000107047890 */ /* 0x000fc8000fffe0ff */
[----:B------:R-:W-:-:S04]  /*2940*/  UISETP.NE.AND UP0, UPT, UR4, 0x4, UPT ;  /* 0x000000040400788c */ /* 0x000fc8000bf05270 */
[----:B------:R-:W-:Y:S02]  /*2950*/  USEL UR6, URZ, 0x1, UP0 ;  /* 0x00000001ff067887 */ /* 0x000fe40008000000 */
[----:B------:R-:W-:-:S04]  /*2960*/  USEL UR4, UR4, URZ, UP0 ;  /* 0x000000ff04047287 */ /* 0x000fc80008000000 */
[----:B------:R-:W-:Y:S01]  /*2970*/  ULEA UR5, UR4, UR21, 0x3 ;  /* 0x0000001504057291 */ /* 0x000fe2000f8e18ff */
[----:B------:R-:W-:-:S04]  /*2980*/  LOP3.LUT R2, R12, UR6, RZ, 0x3c, !PT ;  /* 0x000000060c027c12 */ /* 0x000fc8000f8e3cff */
[----:B-1----:R-:W-:-:S04]  /*2990*/  SHF.L.U32 R3, R2, 0x1f, RZ ;  /* 0x0000001f02037819 */ /* 0x002fc800000006ff */
[----:B------:R-:W1:Y:S02]  /*29a0*/  SYNCS.PHASECHK.TRANS64.TRYWAIT P0, [UR5], R3 ;  /* 0x00000003ff0075a7 */ /* 0x000e640008001105 */
[----:B-1----:R-:W-:Y:S05]  /*29b0*/  @!P0 BRA `(.L_x_44) ;  /* 0x0000006c00b08947 */ /* 0x002fea0003800000 */
.L_x_145:
        /* <DEDUP_REMOVED lines=9> */
.L_x_147:
[----:B------:R-:W-:-:S04]  /*2a50*/  UIADD3 UR4, UPT, UPT, UR4, 0x1, URZ ;  /* 0x0000000104047890 */ /* 0x000fc8000fffe0ff */
[----:B------:R-:W-:-:S04]  /*2a60*/  UISETP.NE.AND UP0, UPT, UR4, 0x4, UPT ;  /* 0x000000040400788c */ /* 0x000fc8000bf05270 */
[----:B------:R-:W-:Y:S02]  /*2a70*/  USEL UR5, URZ, 0x1, UP0 ;  /* 0x00000001ff057887 */ /* 0x000fe40008000000 */
[----:B------:R-:W-:-:S04]  /*2a80*/  USEL UR4, UR4, URZ, UP0 ;  /* 0x000000ff04047287 */ /* 0x000fc80008000000 */
[----:B------:R-:W-:Y:S01]  /*2a90*/  ULEA UR4, UR4, UR21, 0x3 ;  /* 0x0000001504047291 */ /* 0x000fe2000f8e18ff */
[----:B-1----:R-:W-:-:S04]  /*2aa0*/  LOP3.LUT R3, R2, UR5, RZ, 0x3c, !PT ;  /* 0x0000000502037c12 */ /* 0x002fc8000f8e3cff */
[----:B------:R-:W-:Y:S01]  /*2ab0*/  SHF.L.U32 R3, R3, 0x1f, RZ ;  /* 0x0000001f03037819 */ /* 0x000fe200000006ff */
[----:B------:R-:W-:-:S07]  /*2ac0*/  IMAD.U32 R0, RZ, RZ, UR4 ;  /* 0x00000004ff007e24 */ /* 0x000fce000f8e00ff */
.L_x_46:
[----:B-1----:R1:W3:Y:S02]  /*2ad0*/  SYNCS.PHASECHK.TRANS64.TRYWAIT P0, [R0+URZ], R3 ;  /* 0x00000003000075a7 */ /* 0x0022e400080011ff */
[----:B---3--:R-:W-:Y:S05]  /*2ae0*/  @!P0 NANOSLEEP.SYNCS 0x989680 ;  /* 0x009896800000895d */ /* 0x008fea0003900000 */
[----:B------:R-:W3:Y:S02]  /*2af0*/  @!P0 SYNCS.PHASECHK.TRANS64 P0, [R0+URZ], R3 ;  /* 0x00000003000085a7 */ /* 0x000ee400080010ff */
[----:B--23--:R-:W-:Y:S05]  /*2b00*/  @P0 EXIT ;  /* 0x000000000000094d */ /* 0x00cfea0003800000 */
[----:B------:R-:W-:Y:S05]  /*2b10*/  BRA `(.L_x_46) ;  /* 0xfffffffc00ec7947 */ /* 0x000fea000383ffff */
.L_x_22:
[----:B------:R-:W2:Y:S02]  /*2b20*/  S2UR UR4, SR_CgaCtaId ;  /* 0x00000000000479c3 */ /* 0x000ea40000008800 */
[----:B--2---:R-:W-:-:S04]  /*2b30*/  UISETP.NE.AND UP0, UPT, UR4, URZ, UPT ;  /* 0x000000ff0400728c */ /* 0x004fc8000bf05270 */
[----:B------:R-:W-:-:S09]  /*2b40*/  UISETP.NE.OR UP0, UPT, UR17, 0x1, UP0 ;  /* 0x000000011100788c */ /* 0x000fd20008705670 */
[----:B------:R-:W-:Y:S05]  /*2b50*/  BRA.U UP0, `(.L_x_47) ;  /* 0x00000005004c7547 */ /* 0x000fea000b800000 */
[----:B------:R-:W2:Y:S01]  /*2b60*/  S2UR UR5, SR_CgaCtaId ;  /* 0x00000000000579c3 */ /* 0x000ea20000008800 */
[----:B------:R-:W-:Y:S01]  /*2b70*/  UMOV UR4, 0x400 ;  /* 0x0000040000047882 */ /* 0x000fe20000000000 */
[----:B------:R-:W-:Y:S01]  /*2b80*/  ISETP.GE.U32.AND P2, PT, R0, 0x4, PT ;  /* 0x000000040000780c */ /* 0x000fe20003f46070 */
[----:B------:R-:W-:Y:S01]  /*2b90*/  IMAD.MOV.U32 R12, RZ, RZ, 0x1 ;  /* 0x00000001ff0c7424 */ /* 0x000fe200078e00ff */
[----:B------:R-:W-:Y:S02]  /*2ba0*/  CS2R R10, SRZ ;  /* 0x00000000000a7805 */ /* 0x000fe4000001ff00 */
[----:B------:R-:W-:Y:S01]  /*2bb0*/  CS2R R8, SRZ ;  /* 0x0000000000087805 */ /* 0x000fe2000001ff00 */
[----:B--2---:R-:W-:-:S03]  /*2bc0*/  ULEA UR6, UR5, UR4, 0x18 ;  /* 0x0000000405067291 */ /* 0x004fc6000f8ec0ff */
[----:B------:R-:W-:-:S09]  /*2bd0*/  UMOV UR5, URZ ;  /* 0x000000ff00057c82 */ /* 0x000fd20008000000 */
.L_x_51:
[----:B------:R-:W-:Y:S02]  /*2be0*/  LEA R2, R8, UR6, 0x3 ;  /* 0x0000000608027c11 */ /* 0x000fe4000f8e18ff */
[----:B------:R-:W-:-:S03]  /*2bf0*/  SHF.L.U32 R5, R9, 0x1f, RZ ;  /* 0x0000001f09057819 */ /* 0x000fc600000006ff */
[----:B------:R-:W-:Y:S01]  /*2c00*/  VIADD R4, R2, 0x100 ;  /* 0x0000010002047836 */ /* 0x000fe20000000000 */
[----:B------:R-:W2:Y:S02]  /*2c10*/  SYNCS.PHASECHK.TRANS64.TRYWAIT P0, [R2+URZ+0xf0], R5 ;  /* 0x0000f005020075a7 */ /* 0x000ea400080011ff */
[----:B--2---:R-:W-:Y:S05]  /*2c20*/  @!P0 BRA `(.L_x_48) ;  /* 0x0000006c00448947 */ /* 0x004fea0003800000 */
.L_x_148:
[----:B------:R-:W-:Y:S01]  /*2c30*/  ULEA UR4, UR5, UR6, 0x3 ;  /* 0x0000000605047291 */ /* 0x000fe2000f8e18ff */
[----:B------:R-:W-:Y:S02]  /*2c40*/  PRMT R4, RZ, 0x654, R4 ;  /* 0x00000654ff047816 */ /* 0x000fe40000000004 */
[----:B--2---:R-:W-:Y:S01]  /*2c50*/  SHF.L.U32 R5, R12, 0x1f, RZ ;  /* 0x0000001f0c057819 */ /* 0x004fe200000006ff */
[----:B------:R-:W-:Y:S01]  /*2c60*/  UIADD3 UR7, UPT, UPT, UR4, 0x90, URZ ;  /* 0x0000009004077890 */ /* 0x000fe2000fffe0ff */
[----:B------:R2:W-:Y:S05]  /*2c70*/  SYNCS.ARRIVE.TRANS64.RED.A1T0 RZ, [R4+URZ], RZ ;  /* 0x000000ff04ff79a7 */ /* 0x0005ea00081004ff */
[----:B------:R-:W-:Y:S01]  /*2c80*/  IMAD.U32 R7, RZ, RZ, UR7 ;  /* 0x00000007ff077e24 */ /* 0x000fe2000f8e00ff */
[----:B------:R-:W3:Y:S04]  /*2c90*/  SYNCS.PHASECHK.TRANS64.TRYWAIT P0, [UR4+0xa0], R5 ;  /* 0x0000a005ff0075a7 */ /* 0x000ee80008001104 */
[----:B------:R-:W-:Y:S01]  /*2ca0*/  PRMT R6, R0, 0x654, R7 ;  /* 0x0000065400067816 */ /* 0x000fe20000000007 */
[----:B--2---:R-:W-:Y:S01]  /*2cb0*/  @!P2 IMAD.MOV.U32 R4, RZ, RZ, 0x10 ;  /* 0x00000010ff04a424 */ /* 0x004fe200078e00ff */
[----:B---3--:R-:W-:Y:S06]  /*2cc0*/  @!P0 BRA `(.L_x_49) ;  /* 0x0000006c00308947 */ /* 0x008fec0003800000 */
.L_x_150:
[----:B------:R-:W-:Y:S01]  /*2cd0*/  ULEA UR8, UR5, UR6, 0x4 ;  /* 0x0000000605087291 */ /* 0x000fe2000f8e20ff */
[----:B------:R-:W-:Y:S01]  /*2ce0*/  SEL R3, R6, R3, !P2 ;  /* 0x0000000306037207 */ /* 0x000fe20005000000 */
[----:B------:R-:W-:Y:S01]  /*2cf0*/  UIADD3 UR9, UPT, UPT, UR4, 0x90, URZ ;  /* 0x0000009004097890 */ /* 0x000fe2000fffe0ff */
[----:B--2---:R-:W-:Y:S01]  /*2d00*/  LEA R2, R11, UR6, 0x3 ;  /* 0x000000060b027c11 */ /* 0x004fe2000f8e18ff */
[----:B------:R-:W-:Y:S01]  /*2d10*/  UIADD3 UR8, UPT, UPT, UR8, 0x120, URZ ;  /* 0x0000012008087890 */ /* 0x000fe2000fffe0ff */
[----:B------:R-:W-:Y:S01]  /*2d20*/  SHF.L.U32 R5, R10, 0x1f, RZ ;  /* 0x0000001f0a057819 */ /* 0x000fe200000006ff */
[----:B------:R2:W-:Y:S01]  /*2d30*/  @!P2 SYNCS.ARRIVE.TRANS64.RED RZ, [R3+URZ], R4 ;  /* 0x0000000403ffa9a7 */ /* 0x0005e200080004ff */
[----:B------:R-:W-:Y:S01]  /*2d40*/  UIADD3 UR4, UPT, UPT, UR5, 0x1, URZ ;  /* 0x0000000105047890 */ /* 0x000fe2000fffe0ff */
[----:B------:R-:W-:-:S03]  /*2d50*/  VIADD R8, R8, 0x1 ;  /* 0x0000000108087836 */ /* 0x000fc60000000000 */
[----:B------:R-:W-:Y:S02]  /*2d60*/  UISETP.NE.AND UP0, UPT, UR4, 0x2, UPT ;  /* 0x000000020400788c */ /* 0x000fe4000bf05270 */
[----:B------:R-:W-:Y:S06]  /*2d70*/  UGETNEXTWORKID.BROADCAST [UR8], [UR9] ;  /* 0x00000000080073ca */ /* 0x000fec0008000100 */
[----:B------:R-:W-:Y:S01]  /*2d80*/  USEL UR7, URZ, 0x1, UP0 ;  /* 0x00000001ff077887 */ /* 0x000fe20008000000 */
[----:B------:R-:W-:Y:S01]  /*2d90*/  ISETP.NE.AND P0, PT, R8, 0x2, PT ;  /* 0x000000020800780c */ /* 0x000fe20003f05270 */
[----:B------:R-:W-:Y:S01]  /*2da0*/  USEL UR5, UR4, URZ, UP0 ;  /* 0x000000ff04057287 */ /* 0x000fe20008000000 */
[----:B------:R-:W3:Y:S03]  /*2db0*/  SYNCS.PHASECHK.TRANS64.TRYWAIT P1, [R2+URZ+0x90], R5 ;  /* 0x00009005020075a7 */ /* 0x000ee600080211ff */
[----:B------:R-:W-:Y:S01]  /*2dc0*/  LOP3.LUT R12, R12, UR7, RZ, 0x3c, !PT ;  /* 0x000000070c0c7c12 */ /* 0x000fe2000f8e3cff */
[----:B--23--:R-:W-:Y:S07]  /*2dd0*/  @!P1 BRA `(.L_x_50) ;  /* 0x0000006c00049947 */ /* 0x00cfee0003800000 */
.L_x_151:
[C---:B------:R-:W-:Y:S01]  /*2de0*/  LEA R4, R11.reuse, UR6, 0x4 ;  /* 0x000000060b047c11 */ /* 0x040fe2000f8e20ff */
[----:B--2---:R-:W-:Y:S01]  /*2df0*/  VIADD R2, R2, 0xa0 ;  /* 0x000000a002027836 */ /* 0x004fe20000000000 */
[----:B------:R-:W-:Y:S01]  /*2e00*/  SEL R8, R8, RZ, P0 ;  /* 0x000000ff08087207 */ /* 0x000fe20000000000 */
[----:B------:R-:W-:-:S03]  /*2e10*/  VIADD R11, R11, 0x1 ;  /* 0x000000010b0b7836 */ /* 0x000fc60000000000 */
[----:B------:R-:W2:Y:S01]  /*2e20*/  LDS.128 R4, [R4+0x120] ;  /* 0x0001200004047984 */ /* 0x000ea20000000c00 */
[----:B------:R-:W-:Y:S02]  /*2e30*/  PRMT R2, RZ, 0x654, R2 ;  /* 0x00000654ff027816 */ /* 0x000fe40000000002 */
[C---:B------:R-:W-:Y:S01]  /*2e40*/  ISETP.NE.AND P1, PT, R11.reuse, 0x2, PT ;  /* 0x000000020b00780c */ /* 0x040fe20003f25270 */
[----:B------:R-:W-:Y:S01]  /*2e50*/  @!PT LDS RZ, [RZ] ;  /* 0x00000000fffff984 */ /* 0x000fe20000000800 */
[----:B------:R-:W-:Y:S01]  /*2e60*/  @!PT LDS RZ, [RZ] ;  /* 0x00000000fffff984 */ /* 0x000fe20000000800 */
[----:B------:R-:W-:Y:S01]  /*2e70*/  @!PT LDS RZ, [RZ] ;  /* 0x00000000fffff984 */ /* 0x000fe20000000800 */
[----:B------:R-:W-:Y:S01]  /*2e80*/  @!PT LDS RZ, [RZ] ;  /* 0x00000000fffff984 */ /* 0x000fe20000000800 */
[----:B------:R3:W-:Y:S06]  /*2e90*/  MEMBAR.ALL.CTA ;  /* 0x0000000000007992 */ /* 0x0007ec0000008000 */
[----:B---3--:R-:W3:Y:S01]  /*2ea0*/  FENCE.VIEW.ASYNC.S ;  /* 0x00000000000073c6 */ /* 0x008ee20000000000 */
[----:B------:R-:W-:Y:S01]  /*2eb0*/  SEL R11, R11, RZ, P1 ;  /* 0x000000ff0b0b7207 */ /* 0x000fe20000800000 */
[----:B---3--:R3:W-:Y:S01]  /*2ec0*/  SYNCS.ARRIVE.TRANS64.RED.A1T0 RZ, [R2+URZ], RZ ;  /* 0x000000ff02ff79a7 */ /* 0x0087e200081004ff */
[----:B--2---:R-:W-:-:S02]  /*2ed0*/  LOP3.LUT P3, RZ, R6, 0x1, RZ, 0xc0, !PT ;  /* 0x0000000106ff7812 */ /* 0x004fc4000786c0ff */
[----:B------:R-:W-:-:S04]  /*2ee0*/  SEL R5, RZ, 0x1, P1 ;  /* 0x00000001ff057807 */ /* 0x000fc80000800000 */
[----:B------:R-:W-:Y:S02]  /*2ef0*/  LOP3.LUT R10, R10, R5, RZ, 0x3c, !PT ;  /* 0x000000050a0a7212 */ /* 0x000fe400078e3cff */
[----:B---3--:R-:W-:-:S04]  /*2f00*/  SEL R2, RZ, 0x1, P0 ;  /* 0x00000001ff027807 */ /* 0x008fc80000000000 */
[----:B------:R-:W-:Y:S01]  /*2f10*/  LOP3.LUT R9, R9, R2, RZ, 0x3c, !PT ;  /* 0x0000000209097212 */ /* 0x000fe200078e3cff */
[----:B------:R-:W-:Y:S06]  /*2f20*/  @P3 BRA `(.L_x_51) ;  /* 0xfffffffc002c3947 */ /* 0x000fec000383ffff */
[----:B------:R-:W-:Y:S01]  /*2f30*/  ULEA UR4, UR5, UR6, 0x3 ;  /* 0x0000000605047291 */ /* 0x000fe2000f8e18ff */
[----:B------:R-:W-:-:S08]  /*2f40*/  SHF.L.U32 R3, R12, 0x1f, RZ ;  /* 0x0000001f0c037819 */ /* 0x000fd000000006ff */
[----:B------:R-:W2:Y:S02]  /*2f50*/  SYNCS.PHASECHK.TRANS64 P0, [UR4+0xa0], R3 ;  /* 0x0000a003ff0075a7 */ /* 0x000ea40008001004 */
[----:B--2---:R-:W-:Y:S05]  /*2f60*/  @P0 BRA `(.L_x_52) ;  /* 0x0000000000080947 */ /* 0x004fea0003800000 */
[----:B------:R-:W2:Y:S02]  /*2f70*/  SYNCS.PHASECHK.TRANS64.TRYWAIT P0, [UR4+0xa0], R3 ;  /* 0x0000a003ff0075a7 */ /* 0x000ea40008001104 */
[----:B--2---:R-:W-:Y:S05]  /*2f80*/  @!P0 BRA `(.L_x_53) ;  /* 0x0000006800ac8947 */ /* 0x004fea0003800000 */
.L_x_52:
[----:B------:R-:W-:-:S04]  /*2f90*/  UIADD3 UR7, UPT, UPT, UR5, 0x1, URZ ;  /* 0x0000000105077890 */ /* 0x000fc8000fffe0ff */
[----:B------:R-:W-:-:S04]  /*2fa0*/  UISETP.NE.AND UP0, UPT, UR7, 0x2, UPT ;  /* 0x000000020700788c */ /* 0x000fc8000bf05270 */
[----:B------:R-:W-:Y:S02]  /*2fb0*/  USEL UR8, URZ, 0x1, UP0 ;  /* 0x00000001ff087887 */ /* 0x000fe40008000000 */
[----:B------:R-:W-:-:S04]  /*2fc0*/  USEL UR7, UR7, URZ, UP0 ;  /* 0x000000ff07077287 */ /* 0x000fc80008000000 */
[----:B------:R-:W-:Y:S01]  /*2fd0*/  ULEA UR7, UR7, UR6, 0x3 ;  /* 0x0000000607077291 */ /* 0x000fe2000f8e18ff */
[----:B--2---:R-:W-:-:S04]  /*2fe0*/  LOP3.LUT R3, R12, UR8, RZ, 0x3c, !PT ;  /* 0x000000080c037c12 */ /* 0x004fc8000f8e3cff */
[----:B------:R-:W-:-:S04]  /*2ff0*/  SHF.L.U32 R0, R3, 0x1f, RZ ;  /* 0x0000001f03007819 */ /* 0x000fc800000006ff */
[----:B------:R-:W2:Y:S02]  /*3000*/  SYNCS.PHASECHK.TRANS64 P0, [UR7+0xa0], R0 ;  /* 0x0000a000ff0075a7 */ /* 0x000ea40008001007 */
[----:B-12---:R-:W-:Y:S05]  /*3010*/  @P0 EXIT ;  /* 0x000000000000094d */ /* 0x006fea0003800000 */
[----:B------:R-:W-:Y:S02]  /*3020*/  SHF.L.U32 R3, R3, 0x1f, RZ ;  /* 0x0000001f03037819 */ /* 0x000fe400000006ff */
[----:B------:R-:W-:-:S07]  /*3030*/  MOV R0, UR7 ;  /* 0x0000000700007c02 */ /* 0x000fce0008000f00 */
.L_x_54:
[----:B-1----:R1:W2:Y:S02]  /*3040*/  SYNCS.PHASECHK.TRANS64.TRYWAIT P0, [R0+URZ+0xa0], R3 ;  /* 0x0000a003000075a7 */ /* 0x0022a400080011ff */
[----:B--2---:R-:W-:Y:S05]  /*3050*/  @!P0 NANOSLEEP.SYNCS 0x989680 ;  /* 0x009896800000895d */ /* 0x004fea0003900000 */
[----:B------:R-:W2:Y:S02]  /*3060*/  @!P0 SYNCS.PHASECHK.TRANS64 P0, [R0+URZ+0xa0], R3 ;  /* 0x0000a003000085a7 */ /* 0x000ea400080010ff */
[----:B--2---:R-:W-:Y:S05]  /*3070*/  @P0 EXIT ;  /* 0x000000000000094d */ /* 0x004fea0003800000 */
[----:B------:R-:W-:Y:S05]  /*3080*/  BRA `(.L_x_54) ;  /* 0xfffffffc00ec7947 */ /* 0x000fea000383ffff */
.L_x_47:
[----:B------:R-:W-:Y:S05]  /*3090*/  BRA.U UP4, `(.L_x_55) ;  /* 0x0000000d04a07547 */ /* 0x000fea000b800000 */
[----:B------:R-:W2:Y:S01]  /*30a0*/  S2UR UR7, SR_CgaCtaId ;  /* 0x00000000000779c3 */ /* 0x000ea20000008800 */
[----:B------:R-:W-:Y:S01]  /*30b0*/  UMOV UR4, 0x40 ;  /* 0x0000004000047882 */ /* 0x000fe20000000000 */
[----:B------:R-:W-:Y:S01]  /*30c0*/  NOP ;  /* 0x0000000000007918 */ /* 0x000fe20000000000 */
[----:B------:R-:W-:Y:S01]  /*30d0*/  UMOV UR6, 0x400 ;  /* 0x0000040000067882 */ /* 0x000fe20000000000 */
[----:B--2---:R-:W-:Y:S02]  /*30e0*/  ULEA UR5, UR7, UR4, 0x18 ;  /* 0x0000000407057291 */ /* 0x004fe4000f8ec0ff */
[----:B------:R-:W-:-:S07]  /*30f0*/  ULEA UR6, UR7, UR6, 0x18 ;  /* 0x0000000607067291 */ /* 0x000fce000f8ec0ff */
[----:B------:R-:W2:Y:S02]  /*3100*/  LDS.U8 R0, [UR5+0x1c] ;  /* 0x00001c05ff007984 */ /* 0x000ea40008000000 */
[----:B--2---:R-:W-:-:S13]  /*3110*/  ISETP.NE.AND P0, PT, R0, RZ, PT ;  /* 0x000000ff0000720c */ /* 0x004fda0003f05270 */
[----:B------:R-:W-:Y:S05]  /*3120*/  @P0 BRA `(.L_x_56) ;  /* 0x0000000000580947 */ /* 0x000fea0003800000 */
[----:B------:R-:W-:-:S13]  /*3130*/  ELECT P0, URZ, PT ;  /* 0x0000000000ff782f */ /* 0x000fda0003800000 */
[----:B------:R-:W-:Y:S05]  /*3140*/  @!P0 BRA `(.L_x_57) ;  /* 0x0000000000608947 */ /* 0x000fea0003800000 */
[----:B------:R-:W-:Y:S01]  /*3150*/  UMOV UR4, 0x10 ;  /* 0x0000001000047882 */ /* 0x000fe20000000000 */
[----:B------:R-:W-:Y:S01]  /*3160*/  HFMA2 R0, -RZ, RZ, 0, 5.9604644775390625e-08 ;  /* 0x00000001ff007431 */ /* 0x000fe200000001ff */
[----:B------:R-:W-:-:S03]  /*3170*/  MOV R3, 0xffff ;  /* 0x0000ffff00037802 */ /* 0x000fc60000000f00 */
[----:B------:R-:W-:Y:S04]  /*3180*/  DEPBAR.LE SB2, 0x36 ;  /* 0x0000ad800000791a */ /* 0x000fe80000000000 */
[----:B------:R-:W2:Y:S02]  /*3190*/  UTCATOMSWS.FIND_AND_SET.ALIGN UP0, UR4, UR4 ;  /* 0x00000004000475e3 */ /* 0x000ea40008000800 */
[----:B--2---:R-:W-:Y:S01]  /*31a0*/  MOV R4, UR4 ;  /* 0x0000000400047c02 */ /* 0x004fe20008000f00 */
[----:B------:R-:W-:Y:S06]  /*31b0*/  BRA.U UP0, `(.L_x_58) ;  /* 0x0000000100187547 */ /* 0x000fec000b800000 */
.L_x_59:
[----:B------:R-:W-:Y:S05]  /*31c0*/  NANOSLEEP 0x64 ;  /* 0x000000640000795d */ /* 0x000fea0003800000 */
[----:B------:R-:W-:-:S05]  /*31d0*/  UMOV UR4, 0x10 ;  /* 0x0000001000047882 */ /* 0x000fca0000000000 */
[----:B------:R-:W-:Y:S04]  /*31e0*/  DEPBAR.LE SB2, 0x36 ;  /* 0x0000ad800000791a */ /* 0x000fe80000000000 */
[----:B------:R-:W2:Y:S02]  /*31f0*/  UTCATOMSWS.FIND_AND_SET.ALIGN UP0, UR4, UR4 ;  /* 0x00000004000475e3 */ /* 0x000ea40008000800 */
[----:B--2---:R-:W-:Y:S01]  /*3200*/  MOV R4, UR4 ;  /* 0x0000000400047c02 */ /* 0x004fe20008000f00 */
[----:B------:R-:W-:Y:S05]  /*3210*/  BRA.U !UP0, `(.L_x_59) ;  /* 0xfffffffd08e87547 */ /* 0x000fea000b83ffff */
.L_x_58:
[-C--:B------:R-:W-:Y:S02]  /*3220*/  SHF.L.U32 R3, R3, R4.reuse, RZ ;  /* 0x0000000403037219 */ /* 0x080fe400000006ff */
[----:B------:R-:W-:Y:S01]  /*3230*/  SHF.L.U32 R0, R0, R4, RZ ;  /* 0x0000000400007219 */ /* 0x000fe200000006ff */
[----:B------:R-:W-:Y:S02]  /*3240*/  IMAD.SHL.U32 R4, R4, 0x20, RZ ;  /* 0x0000002004047824 */ /* 0x000fe400078e00ff */
[----:B------:R2:W-:Y:S04]  /*3250*/  ATOMS.OR RZ, [UR5+0x14], R3 ;  /* 0x00001403ffff798c */ /* 0x0005e8000b000005 */
[----:B------:R2:W-:Y:S04]  /*3260*/  ATOMS.OR RZ, [UR5+0x18], R0 ;  /* 0x00001800ffff798c */ /* 0x0005e8000b000005 */
[----:B------:R2:W-:Y:S01]  /*3270*/  STS [UR6+0x140], R4 ;  /* 0x00014004ff007988 */ /* 0x0005e20008000806 */
[----:B------:R-:W-:Y:S05]  /*3280*/  BRA `(.L_x_57) ;  /* 0x0000000000107947 */ /* 0x000fea0003800000 */
.L_x_56:
[----:B------:R-:W-:Y:S02]  /*3290*/  MOV R0, 0xffffffff ;  /* 0xffffffff00007802 */ /* 0x000fe40000000f00 */
[----:B------:R-:W-:-:S03]  /*32a0*/  MOV R4, 0x32d0 ;  /* 0x000032d000047802 */ /* 0x000fc60000000f00 */
[----:B------:R2:W-:Y:S04]  /*32b0*/  STS [UR6+0x140], R0 ;  /* 0x00014000ff007988 */ /* 0x0005e80008000806 */
[----:B-12--5:R-:W-:Y:S05]  /*32c0*/  CALL.REL.NOINC `($__internal_1_$__cuda_sm10x_tcgen05_guardrail_trap_phase_invalid_during_alloc) ;  /* 0x0000006c00f47944 */ /* 0x026fea0003c00000 */
.L_x_57:
[----:B------:R-:W-:Y:S05]  /*32d0*/  WARPSYNC.ALL ;  /* 0x0000000000007948 */ /* 0x000fea0003800000 */
[----:B------:R-:W3:Y:S01]  /*32e0*/  S2UR UR4, SR_CgaCtaId ;  /* 0x00000000000479c3 */ /* 0x000ee20000008800 */
[----:B------:R-:W-:Y:S01]  /*32f0*/  UMOV UR17, 0x400 ;  /* 0x0000040000117882 */ /* 0x000fe20000000000 */
[----:B------:R-:W-:-:S06]  /*3300*/  NOP ;  /* 0x0000000000007918 */ /* 0x000fcc0000000000 */
[----:B------:R-:W-:Y:S06]  /*3310*/  BAR.ARV 0x6, 0xa0 ;  /* 0x0182800000007b1d */ /* 0x000fec0000002000 */
[----:B------:R-:W4:Y:S01]  /*3320*/  LDCU UR5, c[0x0][0x38c] ;  /* 0x00007180ff0577ac */ /* 0x000f220008000800 */
[----:B------:R-:W-:Y:S01]  /*3330*/  LOP3.LUT R2, R2, 0xffff, RZ, 0xc0, !PT ;  /* 0x0000ffff02027812 */ /* 0x000fe200078ec0ff */
[----:B------:R-:W-:Y:S01]  /*3340*/  IMAD.MOV.U32 R11, RZ, RZ, 0x1 ;  /* 0x00000001ff0b7424 */ /* 0x000fe200078e00ff */
[----:B------:R-:W-:Y:S01]  /*3350*/  CS2R R8, SRZ ;  /* 0x0000000000087805 */ /* 0x000fe2000001ff00 */
[----:B------:R-:W1:Y:S01]  /*3360*/  LDCU UR8, c[0x0][0x38c] ;  /* 0x00007180ff0877ac */ /* 0x000e620008000800 */
[----:B------:R-:W-:Y:S01]  /*3370*/  R2UR UR19, R2 ;  /* 0x00000000021372ca */ /* 0x000fe200000e0000 */
[----:B------:R-:W-:Y:S01]  /*3380*/  IMAD.MOV.U32 R10, RZ, RZ, RZ ;  /* 0x000000ffff0a7224 */ /* 0x000fe200078e00ff */
[----:B------:R-:W-:Y:S01]  /*3390*/  UMOV UR22, URZ ;  /* 0x000000ff00167c82 */ /* 0x000fe20008000000 */
[----:B------:R-:W-:Y:S01]  /*33a0*/  UMOV UR14, URZ ;  /* 0x000000ff000e7c82 */ /* 0x000fe20008000000 */
[----:B---3--:R-:W-:Y:S01]  /*33b0*/  ULEA UR17, UR4, UR17, 0x18 ;  /* 0x0000001104117291 */ /* 0x008fe2000f8ec0ff */
[----:B------:R-:W-:Y:S01]  /*33c0*/  UMOV UR26, 0x0 ;  /* 0x00000000001a7882 */ /* 0x000fe20000000000 */
[----:B------:R-:W-:-:S02]  /*33d0*/  UMOV UR27, 0x4400010 ;  /* 0x04400010001b7882 */ /* 0x000fc40000000000 */
[----:B------:R-:W-:Y:S02]  /*33e0*/  UIADD3 UR6, UPT, UPT, UR17, 0x8800, URZ ;  /* 0x0000880011067890 */ /* 0x000fe4000fffe0ff */
[----:B------:R-:W-:Y:S02]  /*33f0*/  UIADD3 UR7, UPT, UPT, UR17, 0xc800, URZ ;  /* 0x0000c80011077890 */ /* 0x000fe4000fffe0ff */
[----:B----4-:R-:W-:Y:S01]  /*3400*/  UIADD3 UR5, UPT, UPT, UR5, 0x1f, URZ ;  /* 0x0000001f05057890 */ /* 0x010fe2000fffe0ff */
[----:B--2---:R-:W2:Y:S01]  /*3410*/  LDS R0, [UR17+0x140] ;  /* 0x00014011ff007984 */ /* 0x004ea20008000800 */
[----:B------:R-:W-:Y:S02]  /*3420*/  USHF.R.U32.HI UR6, URZ, 0x4, UR6 ;  /* 0x00000004ff067899 */ /* 0x000fe40008011606 */
[----:B------:R-:W-:Y:S02]  /*3430*/  USHF.R.S32.HI UR4, URZ, 0x1f, UR5 ;  /* 0x0000001fff047899 */ /* 0x000fe40008011405 */
[----:B------:R-:W-:-:S02]  /*3440*/  ULOP3.LUT UR6, UR6, 0x3fff, URZ, 0xc0, !UPT ;  /* 0x00003fff06067892 */ /* 0x000fc4000f8ec0ff */
[----:B------:R-:W-:Y:S02]  /*3450*/  ULEA.HI UR4, UR4, UR5, URZ, 0x5 ;  /* 0x0000000504047291 */ /* 0x000fe4000f8f28ff */
[----:B------:R-:W-:Y:S02]  /*3460*/  USHF.R.U32.HI UR5, URZ, 0x4, UR7 ;  /* 0x00000004ff057899 */ /* 0x000fe40008011607 */
[----:B------:R-:W-:Y:S02]  /*3470*/  USHF.R.S32.HI UR28, URZ, 0x5, UR4 ;  /* 0x00000005ff1c7899 */ /* 0x000fe40008011404 */
[----:B------:R-:W-:Y:S02]  /*3480*/  ULOP3.LUT UR5, UR5, 0x3fff, URZ, 0xc0, !UPT ;  /* 0x00003fff05057892 */ /* 0x000fe4000f8ec0ff */
[----:B------:R-:W-:Y:S02]  /*3490*/  UISETP.LT.AND UP0, UPT, UR28, 0x1, UPT ;  /* 0x000000011c00788c */ /* 0x000fe4000bf01270 */
[----:B------:R-:W-:-:S02]  /*34a0*/  ULOP3.LUT UR20, UR6, 0x10000, URZ, 0xfc, !UPT ;  /* 0x0001000006147892 */ /* 0x000fc4000f8efcff */
[----:B------:R-:W-:Y:S02]  /*34b0*/  USEL UR29, UR28, 0x1, !UP0 ;  /* 0x000000011c1d7887 */ /* 0x000fe4000c000000 */
[----:B------:R-:W-:Y:S02]  /*34c0*/  ULOP3.LUT UR21, UR5, 0x10000, URZ, 0xfc, !UPT ;  /* 0x0001000005157892 */ /* 0x000fe4000f8efcff */
[----:B------:R-:W-:Y:S02]  /*34d0*/  UIADD3 UR29, UPT, UPT, -UR29, URZ, URZ ;  /* 0x000000ff1d1d7290 */ /* 0x000fe4000fffe1ff */
[----:B-1----:R-:W-:Y:S01]  /*34e0*/  UISETP.GE.AND UP4, UPT, UR8, 0x1, UPT ;  /* 0x000000010800788c */ /* 0x002fe2000bf86270 */
[----:B------:R-:W-:Y:S01]  /*34f0*/  UMOV UR24, 0x0 ;  /* 0x0000000000187882 */ /* 0x000fe20000000000 */
[----:B------:R-:W-:Y:S01]  /*3500*/  UMOV UR25, 0x4400010 ;  /* 0x0440001000197882 */ /* 0x000fe20000000000 */
[----:B--2---:R-:W-:-:S15]  /*3510*/  R2UR UR30, R0 ;  /* 0x00000000001e72ca */ /* 0x004fde00000e0000 */
.L_x_66:
[----:B------:R-:W-:Y:S02]  /*3520*/  LEA R0, R10, UR17, 0x3 ;  /* 0x000000110a007c11 */ /* 0x000fe4000f8e18ff */
[----:B------:R-:W-:Y:S02]  /*3530*/  SHF.L.U32 R5, R9, 0x1f, RZ ;  /* 0x0000001f09057819 */ /* 0x000fe400000006ff */
[----:B------:R-:W-:Y:S01]  /*3540*/  PLOP3.LUT P0, PT, PT, PT, UP4, 0x80, 0x8 ;  /* 0x000000000008781c */ /* 0x000fe20003f0f048 */
[----:B------:R-:W-:Y:S01]  /*3550*/  VIADD R3, R0, 0xa0 ;  /* 0x000000a000037836 */ /* 0x000fe20000000000 */
[----:B-1----:R-:W1:Y:S02]  /*3560*/  SYNCS.PHASECHK.TRANS64.TRYWAIT P1, [R0+URZ+0x90], R5 ;  /* 0x00009005000075a7 */ /* 0x002e6400080211ff */
[----:B-1-3--:R-:W-:Y:S09]  /*3570*/  @!P1 BRA `(.L_x_60) ;  /* 0x0000006400489947 */ /* 0x00aff20003800000 */
.L_x_153:
[----:B------:R-:W-:Y:S01]  /*3580*/  LEA R4, R10, UR17, 0x4 ;  /* 0x000000110a047c11 */ /* 0x000fe2000f8e20ff */
[----:B------:R-:W-:Y:S01]  /*3590*/  @UP4 ULEA UR4, UR14, UR17, 0x3 ;  /* 0x000000110e044291 */ /* 0x000fe2000f8e18ff */
[----:B------:R-:W-:Y:S01]  /*35a0*/  PLOP3.LUT P2, PT, PT, PT, PT, 0x80, 0x8 ;  /* 0x000000000008781c */ /* 0x000fe20003f4f070 */
[----:B------:R-:W-:Y:S01]  /*35b0*/  ULEA UR23, UR22, UR17, 0x3 ;  /* 0x0000001116177291 */ /* 0x000fe2000f8e18ff */
[----:B------:R-:W-:Y:S02]  /*35c0*/  PRMT R3, RZ, 0x654, R3 ;  /* 0x00000654ff037816 */ /* 0x000fe40000000003 */
[----:B-1----:R-:W1:Y:S01]  /*35d0*/  LDS.128 R4, [R4+0x120] ;  /* 0x0001200004047984 */ /* 0x002e620000000c00 */
[----:B------:R-:W-:Y:S02]  /*35e0*/  @P0 SHF.L.U32 R2, R8, 0x1f, RZ ;  /* 0x0000001f08020819 */ /* 0x000fe400000006ff */
[----:B------:R-:W-:Y:S01]  /*35f0*/  SHF.L.U32 R0, R11, 0x1f, RZ ;  /* 0x0000001f0b007819 */ /* 0x000fe200000006ff */
[----:B------:R-:W-:Y:S01]  /*3600*/  @!PT LDS RZ, [RZ] ;  /* 0x00000000fffff984 */ /* 0x000fe20000000800 */
[----:B------:R-:W-:Y:S01]  /*3610*/  @!PT LDS RZ, [RZ] ;  /* 0x00000000fffff984 */ /* 0x000fe20000000800 */
[----:B------:R-:W-:Y:S01]  /*3620*/  @!PT LDS RZ, [RZ] ;  /* 0x00000000fffff984 */ /* 0x000fe20000000800 */
[----:B------:R-:W-:Y:S01]  /*3630*/  @!PT LDS RZ, [RZ] ;  /* 0x00000000fffff984 */ /* 0x000fe20000000800 */
[----:B------:R2:W-:Y:S06]  /*3640*/  MEMBAR.ALL.CTA ;  /* 0x0000000000007992 */ /* 0x0005ec0000008000 */
[----:B--2---:R-:W2:Y:S02]  /*3650*/  FENCE.VIEW.ASYNC.S ;  /* 0x00000000000073c6 */ /* 0x004ea40000000000 */
[----:B--2---:R2:W-:Y:S01]  /*3660*/  SYNCS.ARRIVE.TRANS64.RED.A1T0 RZ, [R3+URZ], RZ ;  /* 0x000000ff03ff79a7 */ /* 0x0045e200081004ff */
[----:B------:R2:W3:Y:S01]  /*3670*/  @P0 SYNCS.PHASECHK.TRANS64.TRYWAIT P2, [UR4], R2 ;  /* 0x00000002ff0005a7 */ /* 0x0004e20008041104 */
[----:B------:R-:W-:Y:S01]  /*3680*/  ULEA.HI UR4, UR22, UR22, URZ, 0x1 ;  /* 0x0000001616047291 */ /* 0x000fe2000f8f08ff */
[----:B-1----:R-:W-:-:S03]  /*3690*/  LOP3.LUT P1, RZ, R6, 0x1, RZ, 0xc0, !PT ;  /* 0x0000000106ff7812 */ /* 0x002fc6000782c0ff */
[----:B------:R-:W-:Y:S02]  /*36a0*/  USHF.L.U32 UR18, UR4, 0x7, URZ ;  /* 0x0000000704127899 */ /* 0x000fe400080006ff */
[----:B------:R-:W-:Y:S02]  /*36b0*/  ULOP3.LUT UR4, UR4, 0xffe, URZ, 0xc0, !UPT ;  /* 0x00000ffe04047892 */ /* 0x000fe4000f8ec0ff */
[----:B------:R-:W-:Y:S02]  /*36c0*/  ULOP3.LUT UR18, UR18, 0xffffff00, URZ, 0xc0, !UPT ;  /* 0xffffff0012127892 */ /* 0x000fe4000f8ec0ff */
[----:B------:R-:W-:Y:S02]  /*36d0*/  UIADD3 UR4, UPT, UPT, -UR4, UR22, URZ ;  /* 0x0000001604047290 */ /* 0x000fe4000fffe1ff */
[----:B------:R-:W-:Y:S01]  /*36e0*/  UIADD3 UR18, UPT, UPT, UR30, UR18, URZ ;  /* 0x000000121e127290 */ /* 0x000fe2000fffe0ff */
[----:B------:R-:W1:Y:S03]  /*36f0*/  SYNCS.PHASECHK.TRANS64.TRYWAIT P0, [UR23+0xd0], R0 ;  /* 0x0000d000ff0075a7 */ /* 0x000e660008001117 */
[----:B------:R-:W-:Y:S01]  /*3700*/  ULEA UR18, UR4, UR18, 0x14 ;  /* 0x0000001204127291 */ /* 0x000fe2000f8ea0ff */
[----:B-123--:R-:W-:Y:S11]  /*3710*/  @!P0 BRA `(.L_x_61) ;  /* 0x0000006000f48947 */ /* 0x00eff60003800000 */
.L_x_155:
[----:B------:R-:W-:Y:S01]  /*3720*/  IADD3 R10, PT, PT, R10, 0x1, RZ ;  /* 0x000000010a0a7810 */ /* 0x000fe20007ffe0ff */
[----:B------:R-:W-:Y:S06]  /*3730*/  BRA.U !UP4, `(.L_x_62) ;  /* 0x000000010c987547 */ /* 0x000fec000b800000 */
[----:B------:R-:W-:Y:S01]  /*3740*/  UPLOP3.LUT UP2, UPT, UPT, UPT, UPT, 0x40, 0x4 ;  /* 0x000000000004789c */ /* 0x000fe20003f4e870 */
[----:B------:R-:W-:Y:S01]  /*3750*/  UMOV UR16, UR29 ;  /* 0x0000001d00107c82 */ /* 0x000fe20008000000 */
[----:B------:R-:W-:Y:S01]  /*3760*/  UMOV UR15, UR28 ;  /* 0x0000001c000f7c82 */ /* 0x000fe20008000000 */
[----:B------:R-:W-:-:S08]  /*3770*/  UMOV UR6, UR14 ;  /* 0x0000000e00067c82 */ /* 0x000fd00008000000 */
.L_x_65:
[----:B------:R-:W-:Y:S02]  /*3780*/  UIADD3 UR16, UPT, UPT, UR16, 0x1, URZ ;  /* 0x0000000110107890 */ /* 0x000fe4000fffe0ff */
[----:B--2---:R-:W-:Y:S02]  /*3790*/  ULEA UR5, UR6, UR17, 0x3 ;  /* 0x0000001106057291 */ /* 0x004fe4000f8e18ff */
[----:B------:R-:W-:Y:S01]  /*37a0*/  UISETP.NE.AND UP3, UPT, UR16, URZ, UPT ;  /* 0x000000ff1000728c */ /* 0x000fe2000bf65270 */
[----:B---3--:R-:W-:Y:S10]  /*37b0*/  @P2 BRA `(.L_x_63) ;  /* 0x00000000000c2947 */ /* 0x008ff40003800000 */
[----:B-1----:R-:W-:Y:S04]  /*37c0*/  SHF.L.U32 R3, R8, 0x1f, RZ ;  /* 0x0000001f08037819 */ /* 0x002fe800000006ff */
[----:B------:R-:W1:Y:S02]  /*37d0*/  SYNCS.PHASECHK.TRANS64.TRYWAIT P0, [UR5], R3 ;  /* 0x00000003ff0075a7 */ /* 0x000e640008001105 */
[----:B-1----:R-:W-:Y:S05]  /*37e0*/  @!P0 BRA `(.L_x_64) ;  /* 0x0000006000d88947 */ /* 0x002fea0003800000 */
.L_x_63:
[----:B------:R-:W-:Y:S01]  /*37f0*/  UISETP.NE.AND UP0, UPT, UR15, 0x1, UPT ;  /* 0x000000010f00788c */ /* 0x000fe2000bf05270 */
[----:B------:R-:W-:Y:S01]  /*3800*/  PLOP3.LUT P2, PT, PT, PT, PT, 0x80, 0x8 ;  /* 0x000000000008781c */ /* 0x000fe20003f4f070 */
[----:B------:R-:W-:Y:S02]  /*3810*/  UIADD3 UR4, UPT, UPT, UR6, 0x1, URZ ;  /* 0x0000000106047890 */ /* 0x000fe4000fffe0ff */
[----:B------:R-:W-:Y:S02]  /*3820*/  ULEA UR12, UR6, UR21, 0xa ;  /* 0x00000015060c7291 */ /* 0x000fe4000f8e50ff */
[----:B------:R-:W-:Y:S01]  /*3830*/  UISETP.NE.AND UP1, UPT, UR4, 0x4, UPT ;  /* 0x000000040400788c */ /* 0x000fe2000bf25270 */
[----:B------:R-:W-:Y:S01]  /*3840*/  PLOP3.LUT P0, PT, PT, PT, UP0, 0x80, 0x8 ;  /* 0x000000000008781c */ /* 0x000fe20003f0f008 */
[----:B------:R-:W-:Y:S02]  /*3850*/  UIADD3 UR10, UPT, UPT, UR12, 0x2, URZ ;  /* 0x000000020c0a7890 */ /* 0x000fe4000fffe0ff */
[----:B------:R-:W-:Y:S02]  /*3860*/  USEL UR7, URZ, 0x1, UP1 ;  /* 0x00000001ff077887 */ /* 0x000fe40008800000 */
[----:B------:R-:W-:Y:S02]  /*3870*/  USEL UR14, UR4, URZ, UP1 ;  /* 0x000000ff040e7287 */ /* 0x000fe40008800000 */
[----:B------:R-:W-:Y:S02]  /*3880*/  UIADD3 UR15, UPT, UPT, UR15, -0x1, URZ ;  /* 0xffffffff0f0f7890 */ /* 0x000fe4000fffe0ff */
[----:B------:R-:W-:Y:S01]  /*3890*/  @UP0 ULEA UR4, UR14, UR17, 0x3 ;  /* 0x000000110e040291 */ /* 0x000fe2000f8e18ff */
[----:B------:R-:W-:Y:S01]  /*38a0*/  LOP3.LUT R8, R8, UR7, RZ, 0x3c, !PT ;  /* 0x0000000708087c12 */ /* 0x000fe2000f8e3cff */
[----:B------:R-:W-:Y:S01]  /*38b0*/  UIADD3 UR7, UPT, UPT, UR5, 0x20, URZ ;  /* 0x0000002005077890 */ /* 0x000fe2000fffe0ff */
[----:B------:R-:W-:Y:S02]  /*38c0*/  UMOV UR13, 0x80004020 ;  /* 0x80004020000d7882 */ /* 0x000fe40000000000 */
[----:B-1----:R-:W-:Y:S01]  /*38d0*/  @P0 SHF.L.U32 R0, R8, 0x1f, RZ ;  /* 0x0000001f08000819 */ /* 0x002fe200000006ff */
[----:B------:R-:W-:Y:S01]  /*38e0*/  UMOV UR5, 0x80004020 ;  /* 0x8000402000057882 */ /* 0x000fe20000000000 */
[----:B------:R-:W-:Y:S01]  /*38f0*/  UMOV UR11, 0x80004020 ;  /* 0x80004020000b7882 */ /* 0x000fe20000000000 */
[----:B------:R-:W-:Y:S01]  /*3900*/  UMOV UR9, 0x80004020 ;  /* 0x8000402000097882 */ /* 0x000fe20000000000 */
[----:B------:R2:W3:Y:S01]  /*3910*/  @P0 SYNCS.PHASECHK.TRANS64.TRYWAIT P2, [UR4], R0 ;  /* 0x00000000ff0005a7 */ /* 0x0004e20008041104 */
[----:B------:R-:W-:Y:S03]  /*3920*/  ULEA UR4, UR6, UR20, 0x8 ;  /* 0x0000001406047291 */ /* 0x000fe6000f8e40ff */
[----:B------:R-:W-:Y:S01]  /*3930*/  UMOV UR6, UR14 ;  /* 0x0000000e00067c82 */ /* 0x000fe20008000000 */
[----:B------:R-:W-:Y:S05]  /*3940*/  UIADD3 UR8, UPT, UPT, UR4, 0x2, URZ ;  /* 0x0000000204087890 */ /* 0x000fea000fffe0ff */
[----:B------:R2:W-:Y:S01]  /*3950*/  UTCHMMA gdesc[UR4], gdesc[UR12], tmem[UR18], tmem[UR26], idesc[UR27], UP2 ;  /* 0x00ff1a0c040075ea */ /* 0x0005e20009000012 */
[----:B------:R-:W-:Y:S03]  /*3960*/  UPLOP3.LUT UP2, UPT, UPT, UPT, UPT, 0x80, 0x8 ;  /* 0x000000000008789c */ /* 0x000fe60003f4f070 */
[----:B------:R2:W-:Y:S01]  /*3970*/  UTCHMMA gdesc[UR8], gdesc[UR10], tmem[UR18], tmem[UR24], idesc[UR25], UPT ;  /* 0x00ff180a080075ea */ /* 0x0005e2000b800012 */
[----:B------:R2:W-:Y:S01]  /*3980*/  UTCBAR.MULTICAST [UR7], URZ, UR19 ;  /* 0x000000ff070073e9 */ /* 0x0005e20008000813 */
[----:B------:R-:W-:Y:S06]  /*3990*/  BRA.U UP3, `(.L_x_65) ;  /* 0xfffffffd03787547 */ /* 0x000fec000b83ffff */
.L_x_62:
[----:B--2---:R-:W-:Y:S01]  /*39a0*/  UIADD3 UR4, UPT, UPT, UR22, 0x1, URZ ;  /* 0x0000000116047890 */ /* 0x004fe2000fffe0ff */
[C---:B------:R-:W-:Y:S01]  /*39b0*/  ISETP.NE.AND P0, PT, R10.reuse, 0x2, PT ;  /* 0x000000020a00780c */ /* 0x040fe20003f05270 */
[----:B------:R-:W-:Y:S02]  /*39c0*/  UIADD3 UR5, UPT, UPT, UR23, 0xb0, URZ ;  /* 0x000000b017057890 */ /* 0x000fe4000fffe0ff */
[----:B------:R-:W-:Y:S01]  /*39d0*/  UISETP.NE.AND UP0, UPT, UR4, 0x4, UPT ;  /* 0x000000040400788c */ /* 0x000fe2000bf05270 */
[----:B-1----:R-:W-:Y:S02]  /*39e0*/  SEL R0, RZ, 0x1, P0 ;  /* 0x00000001ff007807 */ /* 0x002fe40000000000 */
[----:B------:R-:W-:Y:S01]  /*39f0*/  SEL R10, R10, RZ, P0 ;  /* 0x000000ff0a0a7207 */ /* 0x000fe20000000000 */
[----:B------:R-:W-:Y:S01]  /*3a00*/  USEL UR6, URZ, 0x1, UP0 ;  /* 0x00000001ff067887 */ /* 0x000fe20008000000 */
[----:B------:R-:W-:Y:S01]  /*3a10*/  LOP3.LUT R9, R9, R0, RZ, 0x3c, !PT ;  /* 0x0000000009097212 */ /* 0x000fe200078e3cff */
[----:B------:R-:W-:Y:S01]  /*3a20*/  USEL UR22, UR4, URZ, UP0 ;  /* 0x000000ff04167287 */ /* 0x000fe20008000000 */
[----:B------:R1:W-:Y:S03]  /*3a30*/  UTCBAR [UR5], URZ ;  /* 0x000000ff050073e9 */ /* 0x0003e600080000ff */
[----:B------:R-:W-:Y:S01]  /*3a40*/  LOP3.LUT R11, R11, UR6, RZ, 0x3c, !PT ;  /* 0x000000060b0b7c12 */ /* 0x000fe2000f8e3cff */
[----:B------:R-:W-:Y:S07]  /*3a50*/  @P1 BRA `(.L_x_66) ;  /* 0xfffffff800b01947 */ /* 0x000fee000383ffff */
[----:B------:R-:W2:Y:S01]  /*3a60*/  S2UR UR8, SR_CgaCtaId ;  /* 0x00000000000879c3 */ /* 0x000ea20000008800 */
[----:B------:R-:W-:Y:S01]  /*3a70*/  ELECT P0, URZ, PT ;  /* 0x0000000000ff782f */ /* 0x000fe20003800000 */
[----:B------:R-:W-:Y:S01]  /*3a80*/  IMAD.MOV.U32 R0, RZ, RZ, 0x1 ;  /* 0x00000001ff007424 */ /* 0x000fe200078e00ff */
[----:B------:R-:W-:Y:S01]  /*3a90*/  UIADD3 UR17, UPT, UPT, UR17, 0xd0, URZ ;  /* 0x000000d011117890 */ /* 0x000fe2000fffe0ff */
[----:B------:R-:W-:Y:S01]  /*3aa0*/  SHF.L.U32 R3, R11, 0x1f, RZ ;  /* 0x0000001f0b037819 */ /* 0x000fe200000006ff */
[----:B------:R-:W-:-:S03]  /*3ab0*/  UMOV UR4, 0x40 ;  /* 0x0000004000047882 */ /* 0x000fc60000000000 */
[----:B------:R-:W-:Y:S01]  /*3ac0*/  UVIRTCOUNT.DEALLOC.SMPOOL 0x80 ;  /* 0x000000800000784c */ /* 0x000fe20000000000 */
[----:B--2---:R-:W-:Y:S02]  /*3ad0*/  ULEA UR8, UR8, UR4, 0x18 ;  /* 0x0000000408087291 */ /* 0x004fe4000f8ec0ff */
[----:B------:R-:W-:-:S07]  /*3ae0*/  ULEA UR4, UR22, UR17, 0x3 ;  /* 0x0000001116047291 */ /* 0x000fce000f8e18ff */
[----:B------:R2:W-:Y:S02]  /*3af0*/  @P0 STS.U8 [UR8+0x1c], R0 ;  /* 0x00001c00ff000988 */ /* 0x0005e40008000008 */
[----:B------:R-:W4:Y:S02]  /*3b00*/  SYNCS.PHASECHK.TRANS64.TRYWAIT P0, [UR4], R3 ;  /* 0x00000003ff0075a7 */ /* 0x000f240008001104 */
[----:B--2-4-:R-:W-:Y:S05]  /*3b10*/  @!P0 BRA `(.L_x_67) ;  /* 0x0000006000248947 */ /* 0x014fea0003800000 */
.L_x_158:
[----:B------:R-:W-:-:S04]  /*3b20*/  UIADD3 UR4, UPT, UPT, UR22, 0x1, URZ ;  /* 0x0000000116047890 */ /* 0x000fc8000fffe0ff */
[----:B------:R-:W-:-:S04]  /*3b30*/  UISETP.NE.AND UP0, UPT, UR4, 0x4, UPT ;  /* 0x000000040400788c */ /* 0x000fc8000bf05270 */
[----:B------:R-:W-:Y:S02]  /*3b40*/  USEL UR6, URZ, 0x1, UP0 ;  /* 0x00000001ff067887 */ /* 0x000fe40008000000 */
[----:B------:R-:W-:-:S04]  /*3b50*/  USEL UR4, UR4, URZ, UP0 ;  /* 0x000000ff04047287 */ /* 0x000fc80008000000 */
[----:B-1----:R-:W-:Y:S01]  /*3b60*/  ULEA UR5, UR4, UR17, 0x3 ;  /* 0x0000001104057291 */ /* 0x002fe2000f8e18ff */
[----:B------:R-:W-:-:S04]  /*3b70*/  LOP3.LUT R2, R11, UR6, RZ, 0x3c, !PT ;  /* 0x000000060b027c12 */ /* 0x000fc8000f8e3cff */
[----:B--2---:R-:W-:-:S04]  /*3b80*/  SHF.L.U32 R3, R2, 0x1f, RZ ;  /* 0x0000001f02037819 */ /* 0x004fc800000006ff */
[----:B------:R-:W1:Y:S02]  /*3b90*/  SYNCS.PHASECHK.TRANS64.TRYWAIT P0, [UR5], R3 ;  /* 0x00000003ff0075a7 */ /* 0x000e640008001105 */
[----:B-1----:R-:W-:Y:S05]  /*3ba0*/  @!P0 BRA `(.L_x_68) ;  /* 0x0000006000188947 */ /* 0x002fea0003800000 */
.L_x_160:
        /* <DEDUP_REMOVED lines=9> */
.L_x_162:
[----:B------:R-:W-:-:S04]  /*3c40*/  UIADD3 UR4, UPT, UPT, UR4, 0x1, URZ ;  /* 0x0000000104047890 */ /* 0x000fc8000fffe0ff */
[----:B------:R-:W-:-:S04]  /*3c50*/  UISETP.NE.AND UP0, UPT, UR4, 0x4, UPT ;  /* 0x000000040400788c */ /* 0x000fc8000bf05270 */
[----:B------:R-:W-:Y:S02]  /*3c60*/  USEL UR5, URZ, 0x1, UP0 ;  /* 0x00000001ff057887 */ /* 0x000fe40008000000 */
[----:B------:R-:W-:-:S04]  /*3c70*/  USEL UR4, UR4, URZ, UP0 ;  /* 0x000000ff04047287 */ /* 0x000fc80008000000 */
[----:B------:R-:W-:Y:S01]  /*3c80*/  ULEA UR4, UR4, UR17, 0x3 ;  /* 0x0000001104047291 */ /* 0x000fe2000f8e18ff */
[----:B-1----:R-:W-:-:S04]  /*3c90*/  LOP3.LUT R3, R2, UR5, RZ, 0x3c, !PT ;  /* 0x0000000502037c12 */ /* 0x002fc8000f8e3cff */
[----:B------:R-:W-:-:S04]  /*3ca0*/  SHF.L.U32 R3, R3, 0x1f, RZ ;  /* 0x0000001f03037819 */ /* 0x000fc800000006ff */
[----:B------:R-:W1:Y:S02]  /*3cb0*/  SYNCS.PHASECHK.TRANS64.TRYWAIT P0, [UR4], R3 ;  /* 0x00000003ff0075a7 */ /* 0x000e640008001104 */
[----:B-1----:R-:W-:Y:S05]  /*3cc0*/  @!P0 BRA `(.L_x_70) ;  /* 0x0000006000008947 */ /* 0x002fea0003800000 */
.L_x_164:
[----:B------:R-:W-:Y:S01]  /*3cd0*/  NOP ;  /* 0x0000000000007918 */ /* 0x000fe20000000000 */
[----:B-1----:R-:W1:Y:S01]  /*3ce0*/  LDS R0, [UR8+0x14] ;  /* 0x00001408ff007984 */ /* 0x002e620008000800 */
[----:B------:R-:W-:Y:S01]  /*3cf0*/  ULOP3.LUT UR4, UR30, 0xffff, URZ, 0xc0, !UPT ;  /* 0x0000ffff1e047892 */ /* 0x000fe2000f8ec0ff */
[----:B------:R-:W-:Y:S01]  /*3d00*/  UMOV UR5, 0xffff ;  /* 0x0000ffff00057882 */ /* 0x000fe20000000000 */
[----:B------:R-:W-:Y:S02]  /*3d10*/  UMOV UR6, 0x1 ;  /* 0x0000000100067882 */ /* 0x000fe40000000000 */
[----:B------:R-:W-:-:S04]  /*3d20*/  USHF.R.U32.HI UR4, URZ, 0x5, UR4 ;  /* 0x00000005ff047899 */ /* 0x000fc80008011604 */
[----:B------:R-:W-:Y:S02]  /*3d30*/  USHF.L.U32 UR5, UR5, UR4, URZ ;  /* 0x0000000405057299 */ /* 0x000fe400080006ff */
[----:B------:R-:W-:-:S04]  /*3d40*/  USHF.L.U32 UR4, UR6, UR4, URZ ;  /* 0x0000000406047299 */ /* 0x000fc800080006ff */
[----:B-1----:R-:W-:-:S04]  /*3d50*/  LOP3.LUT R0, R0, UR5, RZ, 0xc0, !PT ;  /* 0x0000000500007c12 */ /* 0x002fc8000f8ec0ff */
[----:B------:R-:W-:-:S13]  /*3d60*/  ISETP.NE.AND P0, PT, R0, UR5, PT ;  /* 0x0000000500007c0c */ /* 0x000fda000bf05270 */
[----:B------:R-:W-:Y:S05]  /*3d70*/  @P0 BRA `(.L_x_71) ;  /* 0x0000000000580947 */ /* 0x000fea0003800000 */
[----:B------:R-:W1:Y:S02]  /*3d80*/  LDS R0, [UR8+0x18] ;  /* 0x00001808ff007984 */ /* 0x000e640008000800 */
[----:B-1----:R-:W-:-:S04]  /*3d90*/  LOP3.LUT R0, R0, UR4, RZ, 0xc0, !PT ;  /* 0x0000000400007c12 */ /* 0x002fc8000f8ec0ff */
[----:B------:R-:W-:-:S13]  /*3da0*/  ISETP.NE.AND P0, PT, R0, UR4, PT ;  /* 0x0000000400007c0c */ /* 0x000fda000bf05270 */
[----:B------:R-:W-:Y:S05]  /*3db0*/  @P0 BRA `(.L_x_72) ;  /* 0x00000000003c0947 */ /* 0x000fea0003800000 */
[----:B------:R-:W1:Y:S01]  /*3dc0*/  S2R R2, SR_LANEID ;  /* 0x0000000000027919 */ /* 0x000e620000000000 */
[----:B------:R-:W-:Y:S01]  /*3dd0*/  ULOP3.LUT UR5, URZ, UR5, URZ, 0x33, !UPT ;  /* 0x00000005ff057292 */ /* 0x000fe2000f8e33ff */
[----:B------:R-:W-:Y:S01]  /*3de0*/  LOP3.LUT R4, RZ, UR4, RZ, 0x33, !PT ;  /* 0x00000004ff047c12 */ /* 0x000fe2000f8e33ff */
[----:B------:R-:W-:Y:S02]  /*3df0*/  VOTEU.ANY UR4, UPT, PT ;  /* 0x0000000000047886 */ /* 0x000fe400038e0100 */
[----:B------:R-:W-:Y:S01]  /*3e00*/  UFLO.U32 UR4, UR4 ;  /* 0x00000004000472bd */ /* 0x000fe200080e0000 */
[----:B------:R-:W2:Y:S01]  /*3e10*/  REDUX UR6, R4 ;  /* 0x00000000040673c4 */ /* 0x000ea20000000000 */
[----:B------:R-:W-:-:S06]  /*3e20*/  IMAD.U32 R0, RZ, RZ, UR5 ;  /* 0x00000005ff007e24 */ /* 0x000fcc000f8e00ff */
[----:B------:R4:W-:Y:S01]  /*3e30*/  UTCATOMSWS.AND URZ, UR5 ;  /* 0x0000000500ff79e3 */ /* 0x0009e20008000000 */
[----:B------:R-:W3:Y:S01]  /*3e40*/  REDUX UR7, R0 ;  /* 0x00000000000773c4 */ /* 0x000ee20000000000 */
[----:B-1----:R-:W-:Y:S01]  /*3e50*/  ISETP.EQ.U32.AND P0, PT, R2, UR4, PT ;  /* 0x0000000402007c0c */ /* 0x002fe2000bf02070 */
[----:B--2---:R-:W-:Y:S01]  /*3e60*/  IMAD.U32 R2, RZ, RZ, UR6 ;  /* 0x00000006ff027e24 */ /* 0x004fe2000f8e00ff */
[----:B---3--:R-:W-:-:S11]  /*3e70*/  MOV R3, UR7 ;  /* 0x0000000700037c02 */ /* 0x008fd60008000f00 */
[----:B------:R4:W-:Y:S04]  /*3e80*/  @P0 ATOMS.AND RZ, [UR8+0x14], R3 ;  /* 0x00001403ffff098c */ /* 0x0009e8000a800008 */
[----:B------:R4:W-:Y:S01]  /*3e90*/  @P0 ATOMS.AND RZ, [UR8+0x18], R2 ;  /* 0x00001802ffff098c */ /* 0x0009e2000a800008 */
[----:B------:R-:W-:Y:S05]  /*3ea0*/  BRA `(.L_x_73) ;  /* 0x0000000000147947 */ /* 0x000fea0003800000 */
.L_x_72:
[----:B------:R-:W-:Y:S02]  /*3eb0*/  MOV R2, 0x3ed0 ;  /* 0x00003ed000027802 */ /* 0x000fe40000000f00 */
[----:B---3-5:R-:W-:Y:S05]  /*3ec0*/  CALL.REL.NOINC `($__internal_0_$__cuda_sm10x_tcgen05_guardrail_trap_col_being_dealloced_not_returned_by_alloc) ;  /* 0x0000006000e87944 */ /* 0x028fea0003c00000 */
[----:B------:R-:W-:Y:S05]  /*3ed0*/  BRA `(.L_x_73) ;  /* 0x0000000000087947 */ /* 0x000fea0003800000 */
.L_x_71:
[----:B------:R-:W-:Y:S02]  /*3ee0*/  MOV R2, 0x3f00 ;  /* 0x00003f0000027802 */ /* 0x000fe40000000f00 */
[----:B---3-5:R-:W-:Y:S05]  /*3ef0*/  CALL.REL.NOINC `($__internal_2_$__cuda_sm10x_tcgen05_guardrail_trap_unallocated_columns_being_dealloced) ;  /* 0x0000006000f47944 */ /* 0x028fea0003c00000 */
.L_x_73:
[----:B------:R-:W-:Y:S01]  /*3f00*/  NOP ;  /* 0x0000000000007918 */ /* 0x000fe20000000000 */
[----:B----4-:R-:W-:Y:S05]  /*3f10*/  EXIT ;  /* 0x000000000000794d */ /* 0x010fea0003800000 */
.L_x_55:
[----:B------:R-:W-:-:S09]  /*3f20*/  UISETP.NE.OR UP0, UPT, UR17, 0x3, !UP3 ;  /* 0x000000031100788c */ /* 0x000fd2000df05670 */
[----:B------:R-:W-:Y:S05]  /*3f30*/  BRA.U UP0, `(.L_x_74) ;  /* 0x00000011005c7547 */ /* 0x000fea000b800000 */
[----:B------:R-:W2:Y:S01]  /*3f40*/  S2UR UR10, SR_CgaCtaId ;  /* 0x00000000000a79c3 */ /* 0x000ea20000008800 */
[----:B------:R-:W3:Y:S01]  /*3f50*/  LDCU UR31, c[0x0][0x370] ;  /* 0x00006e00ff1f77ac */ /* 0x000ee20008000800 */
[----:B------:R-:W-:Y:S02]  /*3f60*/  HFMA2 R13, -RZ, RZ, 0, 0 ;  /* 0x00000000ff0d7431 */ /* 0x000fe400000001ff */
[----:B------:R-:W-:Y:S01]  /*3f70*/  IMAD.MOV.U32 R15, RZ, RZ, 0x1 ;  /* 0x00000001ff0f7424 */ /* 0x000fe200078e00ff */
[----:B------:R-:W-:Y:S01]  /*3f80*/  MOV R7, 0x2000 ;  /* 0x0000200000077802 */ /* 0x000fe20000000f00 */
[----:B------:R-:W3:Y:S01]  /*3f90*/  LDCU.128 UR44, c[0x0][0xb10] ;  /* 0x00016200ff2c77ac */ /* 0x000ee20008000c00 */
[----:B------:R-:W-:Y:S01]  /*3fa0*/  IMAD.MOV.U32 R14, RZ, RZ, RZ ;  /* 0x000000ffff0e7224 */ /* 0x000fe200078e00ff */
[----:B------:R-:W4:Y:S01]  /*3fb0*/  LDC.64 R16, c[0x0][0x348] ;  /* 0x0000d200ff107b82 */ /* 0x000f220000000a00 */
[----:B------:R-:W1:Y:S01]  /*3fc0*/  LDCU UR30, c[0x0][0x374] ;  /* 0x00006e80ff1e77ac */ /* 0x000e620008000800 */
[----:B------:R-:W2:Y:S06]  /*3fd0*/  LDCU UR15, c[0x0][0xb0c] ;  /* 0x00016180ff0f77ac */ /* 0x000eac0008000800 */
[----:B------:R-:W4:Y:S01]  /*3fe0*/  LDC.64 R2, c[0x0][0x888] ;  /* 0x00022200ff027b82 */ /* 0x000f220000000a00 */
[----:B------:R-:W4:Y:S01]  /*3ff0*/  LDCU UR49, c[0x0][0xb20] ;  /* 0x00016400ff3177ac */ /* 0x000f220008000800 */
[----:B------:R-:W4:Y:S06]  /*4000*/  LDCU UR4, c[0x0][0xb30] ;  /* 0x00016600ff0477ac */ /* 0x000f2c0008000800 */
[----:B------:R-:W4:Y:S01]  /*4010*/  LDC.64 R4, c[0x0][0x890] ;  /* 0x00022400ff047b82 */ /* 0x000f220000000a00 */
[----:B------:R-:W-:Y:S01]  /*4020*/  UMOV UR21, 0x400 ;  /* 0x0000040000157882 */ /* 0x000fe20000000000 */
[----:B---3--:R-:W-:-:S02]  /*4030*/  UIMAD.WIDE.U32 UR6, UR31, UR44, URZ ;  /* 0x0000002c1f0672a5 */ /* 0x008fc4000f8e00ff */
[----:B-1----:R-:W-:Y:S02]  /*4040*/  UIMAD.WIDE.U32 UR8, UR30, UR47, URZ ;  /* 0x0000002f1e0872a5 */ /* 0x002fe4000f8e00ff */
[----:B--2---:R-:W-:Y:S02]  /*4050*/  ULEA UR21, UR10, UR21, 0x18 ;  /* 0x000000150a157291 */ /* 0x004fe4000f8ec0ff */
[----:B------:R-:W-:Y:S02]  /*4060*/  UPLOP3.LUT UP3, UPT, UPT, UPT, UPT, 0x40, 0x4 ;  /* 0x000000000004789c */ /* 0x000fe40003f6e870 */
[----:B------:R-:W-:Y:S02]  /*4070*/  UIADD3 UR37, UPT, UPT, UR21, 0x58, URZ ;  /* 0x0000005815257890 */ /* 0x000fe4000fffe0ff */
[----:B------:R-:W-:Y:S02]  /*4080*/  UIADD3 UR33, UPT, UPT, UR21, 0x40, URZ ;  /* 0x0000004015217890 */ /* 0x000fe4000fffe0ff */
[----:B------:R-:W-:-:S02]  /*4090*/  UIADD3 UR25, UPT, UPT, UR21, 0x48, URZ ;  /* 0x0000004815197890 */ /* 0x000fc4000fffe0ff */
[----:B------:R-:W-:Y:S01]  /*40a0*/  UIADD3 UR17, UPT, UPT, UR21, 0x50, URZ ;  /* 0x0000005015117890 */ /* 0x000fe2000fffe0ff */
[----:B------:R-:W-:Y:S01]  /*40b0*/  UMOV UR6, UR7 ;  /* 0x0000000700067c82 */ /* 0x000fe20008000000 */
[----:B------:R-:W-:Y:S01]  /*40c0*/  UMOV UR41, UR9 ;  /* 0x0000000900297c82 */ /* 0x000fe20008000000 */
[----:B------:R-:W-:Y:S02]  /*40d0*/  UISETP.GE.AND UP0, UPT, UR42, 0x1, UPT ;  /* 0x000000012a00788c */ /* 0x000fe4000bf06270 */
[----:B------:R-:W-:Y:S01]  /*40e0*/  UISETP.NE.AND UP4, UPT, UR42, 0x1, UPT ;  /* 0x000000012a00788c */ /* 0x000fe2000bf85270 */
[----:B------:R-:W1:Y:S01]  /*40f0*/  LDCU.64 UR22, c[0x0][0xb28] ;  /* 0x00016500ff1677ac */ /* 0x000e620008000a00 */
[----:B------:R-:W-:Y:S02]  /*4100*/  UISETP.NE.AND UP6, UPT, UR15, 0x1, UPT ;  /* 0x000000010f00788c */ /* 0x000fe4000bfc5270 */
[----:B------:R-:W-:Y:S02]  /*4110*/  UISETP.NE.AND UP5, UPT, UR46, 0x1, UPT ;  /* 0x000000012e00788c */ /* 0x000fe4000bfa5270 */
[----:B------:R-:W-:-:S02]  /*4120*/  UPRMT UR37, UR10, 0x654, UR37 ;  /* 0x000006540a257896 */ /* 0x000fc40008000025 */
[----:B------:R-:W-:Y:S02]  /*4130*/  USHF.R.U32.HI UR43, URZ, UR45, UR6 ;  /* 0x0000002dff2b7299 */ /* 0x000fe40008011606 */
[----:B------:R-:W-:Y:S02]  /*4140*/  UPRMT UR40, UR10, 0x654, UR33 ;  /* 0x000006540a287896 */ /* 0x000fe40008000021 */
[----:B------:R-:W-:Y:S02]  /*4150*/  UPRMT UR39, UR10, 0x654, UR25 ;  /* 0x000006540a277896 */ /* 0x000fe40008000019 */
[----:B------:R-:W-:Y:S02]  /*4160*/  UPRMT UR38, UR10, 0x654, UR17 ;  /* 0x000006540a267896 */ /* 0x000fe40008000011 */
[----:B----4-:R-:W-:Y:S02]  /*4170*/  USHF.R.U32.HI UR41, URZ, UR49, UR41 ;  /* 0x00000031ff297299 */ /* 0x010fe40008011629 */
[----:B------:R-:W-:-:S11]  /*4180*/  UISETP.NE.AND UP2, UPT, UR4, 0x1, UPT ;  /* 0x000000010400788c */ /* 0x000fd6000bf45270 */
.L_x_85:
[C---:B------:R-:W-:Y:S02]  /*4190*/  LEA R12, R14.reuse, UR21, 0x3 ;  /* 0x000000150e0c7c11 */ /* 0x040fe4000f8e18ff */
[----:B------:R-:W-:Y:S02]  /*41a0*/  SHF.L.U32 R9, R13, 0x1f, RZ ;  /* 0x0000001f0d097819 */ /* 0x000fe400000006ff */
[----:B------:R-:W-:Y:S02]  /*41b0*/  LEA R10, R14, UR21, 0x4 ;  /* 0x000000150e0a7c11 */ /* 0x000fe4000f8e20ff */
[----:B--2---:R-:W2:Y:S02]  /*41c0*/  SYNCS.PHASECHK.TRANS64.TRYWAIT P0, [R12+URZ+0x90], R9 ;  /* 0x000090090c0075a7 */ /* 0x004ea400080011ff */
[----:B--2---:R-:W-:Y:S05]  /*41d0*/  @!P0 BRA `(.L_x_75) ;  /* 0x0000005800d48947 */ /* 0x004fea0003800000 */
.L_x_165:
[----:B--2---:R-:W2:Y:S01]  /*41e0*/  LDS.128 R8, [R10+0x120] ;  /* 0x000120000a087984 */ /* 0x004ea20000000c00 */
[----:B------:R-:W-:Y:S01]  /*41f0*/  UISETP.GE.AND UP0, UPT, UR42, 0x1, UPT ;  /* 0x000000012a00788c */ /* 0x000fe2000bf06270 */
[----:B------:R-:W-:Y:S01]  /*4200*/  @!PT LDS RZ, [RZ] ;  /* 0x00000000fffff984 */ /* 0x000fe20000000800 */
[----:B------:R-:W-:Y:S01]  /*4210*/  @!PT LDS RZ, [RZ] ;  /* 0x00000000fffff984 */ /* 0x000fe20000000800 */
[----:B------:R-:W-:Y:S01]  /*4220*/  @!PT LDS RZ, [RZ] ;  /* 0x00000000fffff984 */ /* 0x000fe20000000800 */
[----:B------:R-:W-:Y:S01]  /*4230*/  @!PT LDS RZ, [RZ] ;  /* 0x00000000fffff984 */ /* 0x000fe20000000800 */
[----:B------:R3:W-:Y:S06]  /*4240*/  MEMBAR.ALL.CTA ;  /* 0x0000000000007992 */ /* 0x0007ec0000008000 */
[----:B---3--:R-:W3:Y:S01]  /*4250*/  FENCE.VIEW.ASYNC.S ;  /* 0x00000000000073c6 */ /* 0x008ee20000000000 */
[----:B--2---:R-:W-:Y:S11]  /*4260*/  LOP3.LUT P0, RZ, R10, 0x1, RZ, 0xc0, !PT ;  /* 0x000000010aff7812 */ /* 0x004ff6000780c0ff */
[----:B------:R-:W-:Y:S02]  /*4270*/  @!UPT UIADD3 URZ, UPT, UPT, URZ, URZ, URZ ;  /* 0x000000fffffff290 */ /* 0x000fe4000fffe0ff */
[----:B---3--:R-:W-:Y:S01]  /*4280*/  VOTEU.ANY UP1, P0 ;  /* 0x0000000000ff7886 */ /* 0x008fe20000020100 */
[----:B------:R-:W-:Y:S11]  /*4290*/  PLOP3.LUT P0, PT, PT, PT, UP1, 0x80, 0x8 ;  /* 0x000000000008781c */ /* 0x000ff60003f0f018 */
[----:B------:R-:W-:Y:S02]  /*42a0*/  @!UPT UIADD3 URZ, UPT, UPT, URZ, URZ, URZ ;  /* 0x000000fffffff290 */ /* 0x000fe4000fffe0ff */
[----:B------:R-:W-:Y:S02]  /*42b0*/  @P0 SHF.R.U32.HI R0, RZ, 0x10, R9 ;  /* 0x00000010ff000819 */ /* 0x000fe40000011609 */
[----:B------:R-:W-:Y:S02]  /*42c0*/  @P0 MOV R6, R8 ;  /* 0x0000000800060202 */ /* 0x000fe40000000f00 */
[----:B------:R-:W-:Y:S01]  /*42d0*/  @P0 R2UR UR4, R0 ;  /* 0x00000000000402ca */ /* 0x000fe200000e0000 */
[----:B------:R-:W-:Y:S01]  /*42e0*/  VIADD R0, R12, 0xa0 ;  /* 0x000000a00c007836 */ /* 0x000fe20000000000 */
[----:B------:R-:W-:Y:S02]  /*42f0*/  @P0 LOP3.LUT R8, R9, 0xffff, RZ, 0xc0, !PT ;  /* 0x0000ffff09080812 */ /* 0x000fe400078ec0ff */
[----:B------:R-:W-:Y:S02]  /*4300*/  @P0 R2UR UR6, R6 ;  /* 0x00000000060602ca */ /* 0x000fe400000e0000 */
[----:B------:R-:W-:Y:S02]  /*4310*/  PRMT R0, RZ, 0x654, R0 ;  /* 0x00000654ff007816 */ /* 0x000fe40000000000 */
[----:B------:R-:W-:Y:S02]  /*4320*/  @P0 R2UR UR5, R8 ;  /* 0x00000000080502ca */ /* 0x000fe400000e0000 */
[----:B------:R2:W-:Y:S03]  /*4330*/  SYNCS.ARRIVE.TRANS64.RED.A1T0 RZ, [R0+URZ], RZ ;  /* 0x000000ff00ff79a7 */ /* 0x0005e600081004ff */
[----:B------:R-:W-:Y:S04]  /*4340*/  @UP1 UMOV UR29, UR4 ;  /* 0x00000004001d1c82 */ /* 0x000fe80008000000 */
[----:B------:R-:W-:Y:S04]  /*4350*/  @UP1 UMOV UR14, UR6 ;  /* 0x00000006000e1c82 */ /* 0x000fe80008000000 */
[----:B------:R-:W-:Y:S01]  /*4360*/  @UP1 UMOV UR13, UR5 ;  /* 0x00000005000d1c82 */ /* 0x000fe20008000000 */
[----:B------:R-:W-:Y:S05]  /*4370*/  BRA.U !UP0, `(.L_x_76) ;  /* 0x0000000108a47547 */ /* 0x000fea000b800000 */
[----:B------:R-:W-:Y:S02]  /*4380*/  UIMAD.WIDE.U32 UR18, UR13, UR47, URZ ;  /* 0x0000002f0d1272a5 */ /* 0x000fe4000f8e00ff */
[----:B------:R-:W-:Y:S02]  /*4390*/  UIMAD.WIDE.U32 UR26, UR14, UR44, URZ ;  /* 0x0000002c0e1a72a5 */ /* 0x000fe4000f8e00ff */
[----:B------:R-:W-:Y:S02]  /*43a0*/  USEL UR4, UR30, UR41, !UP5 ;  /* 0x000000291e047287 */ /* 0x000fe4000e800000 */
[----:B------:R-:W-:Y:S02]  /*43b0*/  USEL UR7, UR31, UR43, !UP6 ;  /* 0x0000002b1f077287 */ /* 0x000fe4000f000000 */
[----:B-1----:R-:W-:Y:S02]  /*43c0*/  UIMAD.WIDE.U32 UR8, UR4, UR22, URZ ;  /* 0x00000016040872a5 */ /* 0x002fe4000f8e00ff */
[----:B------:R-:W-:Y:S01]  /*43d0*/  UIMAD.WIDE.U32 UR10, UR7, UR22, URZ ;  /* 0x00000016070a72a5 */ /* 0x000fe2000f8e00ff */
[----:B------:R-:W-:Y:S02]  /*43e0*/  UMOV UR5, UR19 ;  /* 0x0000001300057c82 */ /* 0x000fe40008000000 */
[----:B------:R-:W-:Y:S03]  /*43f0*/  USHF.R.U32.HI UR6, URZ, UR49, UR5 ;  /* 0x00000031ff067299 */ /* 0x000fe60008011605 */
[----:B------:R-:W-:Y:S01]  /*4400*/  UMOV UR5, UR27 ;  /* 0x0000001b00057c82 */ /* 0x000fe20008000000 */
[----:B------:R-:W-:Y:S02]  /*4410*/  USEL UR6, UR13, UR6, !UP5 ;  /* 0x000000060d067287 */ /* 0x000fe4000e800000 */
[----:B------:R-:W-:Y:S03]  /*4420*/  USHF.R.U32.HI UR12, URZ, UR45, UR5 ;  /* 0x0000002dff0c7299 */ /* 0x000fe60008011605 */
[----:B------:R-:W-:Y:S02]  /*4430*/  UMOV UR5, UR9 ;  /* 0x0000000900057c82 */ /* 0x000fe40008000000 */
[----:B------:R-:W-:Y:S03]  /*4440*/  @UP4 USHF.R.U32.HI UR4, URZ, UR23, UR5 ;  /* 0x00000017ff044299 */ /* 0x000fe60008011605 */
[----:B------:R-:W-:Y:S01]  /*4450*/  UMOV UR5, UR11 ;  /* 0x0000000b00057c82 */ /* 0x000fe20008000000 */
[----:B------:R-:W-:Y:S02]  /*4460*/  UIMAD UR4, UR42, UR4, URZ ;  /* 0x000000042a0472a4 */ /* 0x000fe4000f8e02ff */
[----:B------:R-:W-:Y:S02]  /*4470*/  @UP4 USHF.R.U32.HI UR7, URZ, UR23, UR5 ;  /* 0x00000017ff074299 */ /* 0x000fe40008011605 */
[----:B------:R-:W-:Y:S02]  /*4480*/  UIMAD.WIDE.U32 UR10, UR6, UR22, URZ ;  /* 0x00000016060a72a5 */ /* 0x000fe4000f8e00ff */
[----:B------:R-:W-:Y:S02]  /*4490*/  USEL UR5, UR14, UR12, !UP6 ;  /* 0x0000000c0e057287 */ /* 0x000fe4000f000000 */
[----:B------:R-:W-:Y:S02]  /*44a0*/  UIMAD UR8, UR42, UR7, URZ ;  /* 0x000000072a0872a4 */ /* 0x000fe4000f8e02ff */
[----:B------:R-:W-:Y:S03]  /*44b0*/  UISETP.GE.AND UP0, UPT, UR6, UR4, UPT ;  /* 0x000000040600728c */ /* 0x000fe6000bf06270 */
[----:B------:R-:W-:Y:S01]  /*44c0*/  UMOV UR4, UR11 ;  /* 0x0000000b00047c82 */ /* 0x000fe20008000000 */
[----:B------:R-:W-:Y:S02]  /*44d0*/  UISETP.GE.OR UP0, UPT, UR5, UR8, UP0 ;  /* 0x000000080500728c */ /* 0x000fe40008706670 */
[----:B------:R-:W-:Y:S02]  /*44e0*/  USHF.R.U32.HI UR4, URZ, UR23, UR4 ;  /* 0x00000017ff047299 */ /* 0x000fe40008011604 */
[----:B------:R-:W-:Y:S02]  /*44f0*/  UIMAD.WIDE.U32 UR8, UR5, UR22, URZ ;  /* 0x00000016050872a5 */ /* 0x000fe4000f8e00ff */
[----:B------:R-:W-:Y:S04]  /*4500*/  USEL UR10, UR6, UR4, !UP4 ;  /* 0x00000004060a7287 */ /* 0x000fe8000e000000 */
[----:B------:R-:W-:Y:S01]  /*4510*/  UIADD3 UR11, UPT, UPT, -UR10, URZ, URZ ;  /* 0x000000ff0a0b7290 */ /* 0x000fe2000fffe1ff */
[----:B------:R-:W-:Y:S02]  /*4520*/  @!UP0 UMOV UR4, UR9 ;  /* 0x0000000900048c82 */ /* 0x000fe40008000000 */
[----:B------:R-:W-:Y:S02]  /*4530*/  @!UP0 USHF.R.U32.HI UR4, URZ, UR23, UR4 ;  /* 0x00000017ff048299 */ /* 0x000fe40008011604 */
[----:B------:R-:W-:Y:S02]  /*4540*/  UIMAD UR8, UR42, UR11, UR6 ;  /* 0x0000000b2a0872a4 */ /* 0x000fe4000f8e0206 */
[----:B------:R-:W-:Y:S04]  /*4550*/  @!UP0 USEL UR4, UR5, UR4, !UP4 ;  /* 0x0000000405048287 */ /* 0x000fe8000e000000 */
[----:B------:R-:W-:Y:S02]  /*4560*/  @!UP0 UIMAD UR8, UR7, UR8, UR4 ;  /* 0x00000008070882a4 */ /* 0x000fe4000f8e0204 */
[----:B------:R-:W-:Y:S02]  /*4570*/  @!UP0 UIADD3 UR9, UPT, UPT, UR10, -UR4, URZ ;  /* 0x800000040a098290 */ /* 0x000fe4000fffe0ff */
[----:B------:R-:W-:Y:S02]  /*4580*/  UIADD3 UR4, UPT, UPT, -UR5, URZ, URZ ;  /* 0x000000ff05047290 */ /* 0x000fe4000fffe1ff */
[----:B------:R-:W-:Y:S02]  /*4590*/  UIADD3 UR7, UPT, UPT, -UR6, URZ, URZ ;  /* 0x000000ff06077290 */ /* 0x000fe4000fffe1ff */
[----:B------:R-:W-:Y:S02]  /*45a0*/  @!UP0 UIMAD UR6, UR9, UR42, UR5 ;  /* 0x0000002a090682a4 */ /* 0x000fe4000f8e0205 */
[----:B------:R-:W-:Y:S02]  /*45b0*/  UIMAD UR14, UR15, UR4, UR14 ;  /* 0x000000040f0e72a4 */ /* 0x000fe4000f8e020e */
[----:B------:R-:W-:Y:S01]  /*45c0*/  UIMAD UR13, UR46, UR7, UR13 ;  /* 0x000000072e0d72a4 */ /* 0x000fe2000f8e020d */
[----:B------:R-:W-:Y:S02]  /*45d0*/  @!UP0 UMOV UR5, UR8 ;  /* 0x0000000800058c82 */ /* 0x000fe40008000000 */
[----:B------:R-:W-:Y:S02]  /*45e0*/  UIMAD UR14, UR5, UR15, UR14 ;  /* 0x0000000f050e72a4 */ /* 0x000fe4000f8e020e */
[----:B------:R-:W-:Y:S11]  /*45f0*/  UIMAD UR13, UR6, UR46, UR13 ;  /* 0x0000002e060d72a4 */ /* 0x000ff6000f8e020d */
[----:B------:R-:W-:Y:S01]  /*4600*/  @!UPT UIADD3 URZ, UPT, UPT, URZ, URZ, URZ ;  /* 0x000000fffffff290 */ /* 0x000fe2000fffe0ff */
.L_x_76:
[----:B------:R-:W3:Y:S01]  /*4610*/  @!UP2 LDCU.128 UR8, c[0x0][0xb10] ;  /* 0x00016200ff08a7ac */ /* 0x000ee20008000c00 */
[C---:B------:R-:W-:Y:S02]  /*4620*/  ISETP.NE.U32.AND P1, PT, R4.reuse, RZ, PT ;  /* 0x000000ff0400720c */ /* 0x040fe40003f25070 */
[----:B------:R-:W-:Y:S02]  /*4630*/  ISETP.NE.U32.AND P0, PT, R4, RZ, PT ;  /* 0x000000ff0400720c */ /* 0x000fe40003f05070 */
[C---:B------:R-:W-:Y:S02]  /*4640*/  ISETP.NE.AND.EX P1, PT, R5.reuse, RZ, PT, P1 ;  /* 0x000000ff0500720c */ /* 0x040fe40003f25310 */
[----:B------:R-:W-:Y:S01]  /*4650*/  ISETP.NE.AND.EX P0, PT, R5, RZ, PT, P0 ;  /* 0x000000ff0500720c */ /* 0x000fe20003f05300 */
[----:B------:R-:W4:Y:S01]  /*4660*/  @!UP2 LDCU UR5, c[0x0][0xb0c] ;  /* 0x00016180ff05a7ac */ /* 0x000f220008000800 */
[----:B------:R-:W-:Y:S01]  /*4670*/  SHF.L.U32 R9, R15, 0x1f, RZ ;  /* 0x0000001f0f097819 */ /* 0x000fe200000006ff */
[----:B------:R-:W-:Y:S02]  /*4680*/  USHF.L.U32 UR35, UR16, 0x6, URZ ;  /* 0x0000000610237899 */ /* 0x000fe400080006ff */
[----:B------:R-:W-:Y:S02]  /*4690*/  USHF.L.U32 UR34, UR20, 0x8, URZ ;  /* 0x0000000814227899 */ /* 0x000fe400080006ff */
[----:B---3--:R-:W-:Y:S07]  /*46a0*/  UIMAD.WIDE.U32 UR6, UR14, UR8, URZ ;  /* 0x000000080e0672a5 */ /* 0x008fee000f8e00ff */
[----:B------:R-:W-:Y:S01]  /*46b0*/  @!UP2 UMOV UR4, UR7 ;  /* 0x000000070004ac82 */ /* 0x000fe20008000000 */
[----:B----4-:R-:W-:Y:S02]  /*46c0*/  @!UP2 UISETP.NE.AND UP0, UPT, UR5, 0x1, UPT ;  /* 0x000000010500a88c */ /* 0x010fe4000bf05270 */
[----:B------:R-:W-:Y:S02]  /*46d0*/  @!UP2 USHF.R.U32.HI UR4, URZ, UR9, UR4 ;  /* 0x00000009ff04a299 */ /* 0x000fe40008011604 */
[----:B------:R-:W-:Y:S02]  /*46e0*/  UIMAD.WIDE.U32 UR6, UR13, UR11, URZ ;  /* 0x0000000b0d0672a5 */ /* 0x000fe4000f8e00ff */
[----:B------:R-:W-:Y:S02]  /*46f0*/  @!UP2 USEL UR8, UR14, UR4, !UP0 ;  /* 0x000000040e08a287 */ /* 0x000fe4000c000000 */
[----:B------:R-:W-:Y:S03]  /*4700*/  @!UP2 UISETP.NE.AND UP0, UPT, UR10, 0x1, UPT ;  /* 0x000000010a00a88c */ /* 0x000fe6000bf05270 */
[----:B------:R-:W-:Y:S02]  /*4710*/  @!UP2 UMOV UR6, UR7 ;  /* 0x000000070006ac82 */ /* 0x000fe40008000000 */
[----:B------:R-:W3:Y:S02]  /*4720*/  @!UP2 LDCU UR4, c[0x0][0xb20] ;  /* 0x00016400ff04a7ac */ /* 0x000ee40008000800 */
[----:B---3--:R-:W-:Y:S04]  /*4730*/  @!UP2 USHF.R.U32.HI UR6, URZ, UR4, UR6 ;  /* 0x00000004ff06a299 */ /* 0x008fe80008011606 */
[----:B------:R-:W-:Y:S04]  /*4740*/  @!UP2 USEL UR6, UR13, UR6, !UP0 ;  /* 0x000000060d06a287 */ /* 0x000fe8000c000000 */
[----:B------:R-:W-:Y:S02]  /*4750*/  @!UP2 UIADD3 UR4, UPT, UPT, -UR8, UR6, URZ ;  /* 0x000000060804a290 */ /* 0x000fe4000fffe1ff */
[----:B------:R-:W-:Y:S02]  /*4760*/  @!UP2 UIADD3 UR6, UPT, UPT, UR8, -UR6, URZ ;  /* 0x800000060806a290 */ /* 0x000fe4000fffe0ff */
[----:B------:R-:W-:Y:S02]  /*4770*/  @!UP2 UIMAD UR14, UR4, UR5, UR14 ;  /* 0x00000005040ea2a4 */ /* 0x000fe4000f8e020e */
[----:B------:R-:W-:Y:S01]  /*4780*/  @!UP2 UIMAD UR13, UR6, UR10, UR13 ;  /* 0x0000000a060da2a4 */ /* 0x000fe2000f8e020d */
[----:B------:R-:W-:Y:S11]  /*4790*/  BRA.U UP3, `(.L_x_77) ;  /* 0x0000000103107547 */ /* 0x000ff6000b800000 */
[----:B--2---:R-:W-:Y:S04]  /*47a0*/  MOV R0, UR48 ;  /* 0x0000003000007c02 */ /* 0x004fe80008000f00 */
[----:B------:R-:W-:Y:S04]  /*47b0*/  SHF.L.U32 R11, R0, 0x1f, RZ ;  /* 0x0000001f000b7819 */ /* 0x000fe800000006ff */
[----:B------:R-:W2:Y:S02]  /*47c0*/  SYNCS.PHASECHK.TRANS64.TRYWAIT P2, [UR21+0x88], R11 ;  /* 0x0000880bff0075a7 */ /* 0x000ea40008041115 */
[----:B--2---:R-:W-:Y:S05]  /*47d0*/  @!P2 BRA `(.L_x_78) ;  /* 0x000000540068a947 */ /* 0x004fea0003800000 */
.L_x_77:
[----:B------:R-:W-:Y:S05]  /*47e0*/  @!P1 BRA `(.L_x_79) ;  /* 0x0000000000309947 */ /* 0x000fea0003800000 */
[----:B------:R-:W-:Y:S01]  /*47f0*/  ISETP.NE.U32.AND P1, PT, R2, RZ, PT ;  /* 0x000000ff0200720c */ /* 0x000fe20003f25070 */
[----:B------:R-:W3:Y:S01]  /*4800*/  LDCU.64 UR4, c[0x0][0x358] ;  /* 0x00006b00ff0477ac */ /* 0x000ee20008000a00 */
[----:B------:R-:W-:Y:S02]  /*4810*/  IMAD.MOV.U32 R81, RZ, RZ, 0x1 ;  /* 0x00000001ff517424 */ /* 0x000fe400078e00ff */
[----:B------:R-:W-:Y:S11]  /*4820*/  ISETP.NE.AND.EX P1, PT, R3, RZ, PT, P1 ;  /* 0x000000ff0300720c */ /* 0x000ff60003f25310 */
[----:B------:R-:W-:Y:S02]  /*4830*/  @!UPT UIADD3 URZ, UPT, UPT, URZ, URZ, URZ ;  /* 0x000000fffffff290 */ /* 0x000fe4000fffe0ff */
[----:B--2---:R-:W2:Y:S01]  /*4840*/  @P1 LDC.64 R10, c[0x0][0x888] ;  /* 0x00022200ff0a1b82 */ /* 0x004ea20000000a00 */
[----:B------:R-:W-:Y:S04]  /*4850*/  @P1 IMAD R0, R4, UR36, RZ ;  /* 0x0000002404001c24 */ /* 0x000fe8000f8e02ff */
[----:B--2---:R-:W-:Y:S04]  /*4860*/  @P1 IMAD.WIDE R10, R0, 0x4, R10 ;  /* 0x00000004000a1825 */ /* 0x004fe800078e020a */
[----:B------:R-:W-:Y:S01]  /*4870*/  HFMA2 R0, -RZ, RZ, 0, 5.9604644775390625e-08 ;  /* 0x00000001ff007431 */ /* 0x000fe200000001ff */
[----:B---3-5:R3:W5:Y:S04]  /*4880*/  @P1 LDG.E R41, desc[UR4][R10.64] ;  /* 0x000000040a291981 */ /* 0x028768000c1e1900 */
[----:B------:R-:W-:Y:S01]  /*4890*/  @!P1 PRMT R81, R0, 0x7610, R81 ;  /* 0x0000761000519816 */ /* 0x000fe20000000051 */
[----:B---3--:R-:W4:Y:S06]  /*48a0*/  @!P1 LDC R41, c[0x0][0x880] ;  /* 0x00022000ff299b82 */ /* 0x008f2c0000000800 */
.L_x_79:
[----:B----45:R-:W-:Y:S01]  /*48b0*/  @!P0 FSETP.EQ.AND P1, PT, R41, RZ, PT ;  /* 0x000000ff2900820b */ /* 0x030fe20003f22000 */
[----:B------:R-:W-:Y:S01]  /*48c0*/  @!UPT UIADD3 URZ, UPT, UPT, URZ, URZ, URZ ;  /* 0x000000fffffff290 */ /* 0x000fe2000fffe0ff */
[----:B------:R-:W-:Y:S11]  /*48d0*/  @!P0 BRA `(.L_x_80) ;  /* 0x0000000000188947 */ /* 0x000ff60003800000 */
[----:B------:R-:W-:Y:S02]  /*48e0*/  LOP3.LUT P0, RZ, R81, 0xff, RZ, 0xc0, !PT ;  /* 0x000000ff51ff7812 */ /* 0x000fe4000780c0ff */
[----:B------:R-:W-:Y:S04]  /*48f0*/  ISETP.NE.U32.AND P1, PT, R2, RZ, PT ;  /* 0x000000ff0200720c */ /* 0x000fe80003f25070 */
[----:B------:R-:W-:Y:S04]  /*4900*/  ISETP.NE.AND.EX P1, PT, R3, RZ, PT, P1 ;  /* 0x000000ff0300720c */ /* 0x000fe80003f25310 */
[----:B------:R-:W-:Y:S03]  /*4910*/  PLOP3.LUT P1, PT, P1, PT, PT, 0x8, 0x80 ;  /* 0x000000000080781c */ /* 0x000fe60000f2e170 */
[----:B------:R-:W-:Y:S11]  /*4920*/  @P0 FSETP.EQ.AND P1, PT, R41, RZ, PT ;  /* 0x000000ff2900020b */ /* 0x000ff60003f22000 */
[----:B------:R-:W-:Y:S02]  /*4930*/  @!UPT UIADD3 URZ, UPT, UPT, URZ, URZ, URZ ;  /* 0x000000fffffff290 */ /* 0x000fe4000fffe0ff */
.L_x_80:
[----:B------:R-:W3:Y:S01]  /*4940*/  SYNCS.PHASECHK.TRANS64.TRYWAIT P2, [UR21+0x60], R9 ;  /* 0x00006009ff0075a7 */ /* 0x000ee20008041115 */
[----:B------:R-:W-:Y:S04]  /*4950*/  ELECT P0, URZ, PT ;  /* 0x0000000000ff782f */ /* 0x000fe80003800000 */
[----:B------:R-:W-:Y:S11]  /*4960*/  PLOP3.LUT P1, PT, P1, P0, PT, 0xf2, 0x2f ;  /* 0x00000000002f781c */ /* 0x000ff60000f21e72 */
[----:B------:R-:W-:Y:S02]  /*4970*/  @!UPT UIADD3 URZ, UPT, UPT, URZ, URZ, URZ ;  /* 0x000000fffffff290 */ /* 0x000fe4000fffe0ff */
[----:B------:R-:W-:Y:S05]  /*4980*/  @!P1 IADD3 R8, P0, PT, R16, 0x580, RZ ;  /* 0x0000058010089810 */ /* 0x000fea0007f1e0ff */
[----:B------:R-:W-:Y:S01]  /*4990*/  @!P1 IMAD.X R6, RZ, RZ, R17, P0 ;  /* 0x000000ffff069224 */ /* 0x000fe200000e0611 */
[----:B---3--:R-:W-:Y:S07]  /*49a0*/  @!P2 BRA `(.L_x_81) ;  /* 0x00000054000ca947 */ /* 0x008fee0003800000 */
.L_x_168:
[----:B------:R-:W-:Y:S01]  /*49b0*/  @!P1 R2UR UR5, R8 ;  /* 0x00000000080592ca */ /* 0x000fe200000e0000 */
[----:B------:R-:W-:Y:S01]  /*49c0*/  VOTEU.ALL UP0, P1 ;  /* 0x0000000000ff7886 */ /* 0x000fe20000800000 */
[----:B------:R-:W-:Y:S01]  /*49d0*/  @!P1 R2UR UR4, R6 ;  /* 0x00000000060492ca */ /* 0x000fe200000e0000 */
[----:B--2---:R-:W-:Y:S01]  /*49e0*/  @!P1 IMAD.MOV.U32 R0, RZ, RZ, 0x2000 ;  /* 0x00002000ff009424 */ /* 0x004fe200078e00ff */
[----:B------:R-:W-:Y:S01]  /*49f0*/  UMOV UR6, 0x0 ;  /* 0x0000000000067882 */ /* 0x000fe20000000000 */
[----:B------:R-:W-:Y:S01]  /*4a00*/  UMOV UR7, 0x10000000 ;  /* 0x1000000000077882 */ /* 0x000fe20000000000 */
[----:B------:R-:W-:Y:S01]  /*4a10*/  @!UP0 UIADD3 UR32, UPT, UPT, UR21, 0x400, URZ ;  /* 0x0000040015208890 */ /* 0x000fe2000fffe0ff */
[----:B------:R-:W-:Y:S01]  /*4a20*/  @!P1 IADD3 R8, P0, PT, R16, 0x580, RZ ;  /* 0x0000058010089810 */ /* 0x000fe20007f1e0ff */
[----:B------:R-:W-:Y:S04]  /*4a30*/  VOTEU.ALL UP0, P1 ;  /* 0x0000000000ff7886 */ /* 0x000fe80000800000 */
[----:B------:R-:W-:Y:S02]  /*4a40*/  @!P1 IMAD.X R6, RZ, RZ, R17, P0 ;  /* 0x000000ffff069224 */ /* 0x000fe400000e0611 */
[----:B------:R-:W-:Y:S02]  /*4a50*/  IMAD.U32 R10, RZ, RZ, UR5 ;  /* 0x00000005ff0a7e24 */ /* 0x000fe4000f8e00ff */
[----:B------:R-:W-:Y:S03]  /*4a60*/  IMAD.U32 R11, RZ, RZ, UR4 ;  /* 0x00000004ff0b7e24 */ /* 0x000fe6000f8e00ff */
[----:B------:R-:W-:Y:S02]  /*4a70*/  @!P1 R2UR UR4, R10 ;  /* 0x000000000a0492ca */ /* 0x000fe400000e0000 */
[----:B------:R-:W-:Y:S11]  /*4a80*/  @!P1 R2UR UR5, R11 ;  /* 0x000000000b0592ca */ /* 0x000ff600000e0000 */
[----:B------:R-:W-:Y:S02]  /*4a90*/  @!UPT UIADD3 URZ, UPT, UPT, URZ, URZ, URZ ;  /* 0x000000fffffff290 */ /* 0x000fe4000fffe0ff */
[----:B------:R2:W-:Y:S01]  /*4aa0*/  @!UP0 UTMALDG.3D [UR32], [UR4], desc[UR6] ;  /* 0x00000620040085b4 */ /* 0x0005e20008011000 */
[----:B------:R2:W-:Y:S01]  /*4ab0*/  @!P1 SYNCS.ARRIVE.TRANS64.RED.A0TR RZ, [UR21+0x40], R0 ;  /* 0x00004000ffff99a7 */ /* 0x0005e20008300415 */
[----:B------:R-:W-:Y:S01]  /*4ac0*/  SYNCS.ARRIVE.TRANS64.RED.A1T0 RZ, [UR40], RZ ;  /* 0x000000ffffff79a7 */ /* 0x000fe20008100428 */
[----:B------:R-:W3:Y:S02]  /*4ad0*/  SYNCS.PHASECHK.TRANS64.TRYWAIT P2, [UR21+0x68], R9 ;  /* 0x00006809ff0075a7 */ /* 0x000ee40008041115 */
[----:B--23--:R-:W-:Y:S05]  /*4ae0*/  @!P2 BRA `(.L_x_82) ;  /* 0x0000005000d4a947 */ /* 0x00cfea0003800000 */
.L_x_170:
        /* <DEDUP_REMOVED lines=8> */
[----:B------:R-:W-:Y:S01]  /*4b70*/  @!UP0 UIADD3 UR24, UPT, UPT, UR21, 0x2400, URZ ;  /* 0x0000240015188890 */ /* 0x000fe2000fffe0ff */
[----:B------:R-:W-:Y:S01]  /*4b80*/  VOTEU.ALL UP0, P1 ;  /* 0x0000000000ff7886 */ /* 0x000fe20000800000 */
[----:B------:R-:W-:Y:S01]  /*4b90*/  UMOV UR27, UR35 ;  /* 0x00000023001b7c82 */ /* 0x000fe20008000000 */
[----:B------:R-:W-:Y:S02]  /*4ba0*/  UMOV UR28, UR36 ;  /* 0x00000024001c7c82 */ /* 0x000fe40008000000 */
[----:B------:R-:W-:Y:S02]  /*4bb0*/  IMAD.U32 R10, RZ, RZ, UR5 ;  /* 0x00000005ff0a7e24 */ /* 0x000fe4000f8e00ff */
[----:B------:R-:W-:Y:S02]  /*4bc0*/  IMAD.U32 R11, RZ, RZ, UR4 ;  /* 0x00000004ff0b7e24 */ /* 0x000fe4000f8e00ff */
[----:B------:R-:W-:Y:S01]  /*4bd0*/  @!P1 IMAD.X R6, RZ, RZ, R17, P0 ;  /* 0x000000ffff069224 */ /* 0x000fe200000e0611 */
        /* <DEDUP_REMOVED lines=8> */
.L_x_172:
[----:B------:R-:W-:Y:S01]  /*4c60*/  @!P1 R2UR UR5, R8 ;  /* 0x00000000080592ca */ /* 0x000fe200000e0000 */
[----:B------:R-:W-:Y:S01]  /*4c70*/  VOTEU.ALL UP0, P1 ;  /* 0x0000000000ff7886 */ /* 0x000fe20000800000 */
[----:B------:R-:W-:Y:S01]  /*4c80*/  @!P1 R2UR UR4, R6 ;  /* 0x00000000060492ca */ /* 0x000fe200000e0000 */
[----:B--2---:R-:W-:Y:S01]  /*4c90*/  @!P1 IMAD.MOV.U32 R0, RZ, RZ, 0x2000 ;  /* 0x00002000ff009424 */ /* 0x004fe200078e00ff */
[----:B------:R-:W-:Y:S01]  /*4ca0*/  UMOV UR6, 0x0 ;  /* 0x0000000000067882 */ /* 0x000fe20000000000 */
[----:B------:R-:W-:Y:S01]  /*4cb0*/  UMOV UR7, 0x10000000 ;  /* 0x1000000000077882 */ /* 0x000fe20000000000 */
[----:B------:R-:W-:Y:S01]  /*4cc0*/  @!UP0 UIADD3 UR18, UPT, UPT, UR34, 0x80, URZ ;  /* 0x0000008022128890 */ /* 0x000fe2000fffe0ff */
[----:B------:R-:W-:Y:S01]  /*4cd0*/  VIADD R14, R14, 0x1 ;  /* 0x000000010e0e7836 */ /* 0x000fe20000000000 */
[----:B------:R-:W-:Y:S01]  /*4ce0*/  @!UP0 UIADD3 UR16, UPT, UPT, UR21, 0x4400, URZ ;  /* 0x0000440015108890 */ /* 0x000fe2000fffe0ff */
[----:B------:R-:W-:Y:S01]  /*4cf0*/  VOTEU.ALL UP0, P1 ;  /* 0x0000000000ff7886 */ /* 0x000fe20000800000 */
[----:B------:R-:W-:Y:S01]  /*4d00*/  UMOV UR19, UR35 ;  /* 0x0000002300137c82 */ /* 0x000fe20008000000 */
[----:B------:R-:W-:Y:S02]  /*4d10*/  UMOV UR20, UR36 ;  /* 0x0000002400147c82 */ /* 0x000fe40008000000 */
        /* <DEDUP_REMOVED lines=10> */
.L_x_174:
[----:B------:R-:W-:Y:S01]  /*4dc0*/  @!P1 IADD3 R6, P0, PT, R16, 0x580, RZ ;  /* 0x0000058010069810 */ /* 0x000fe20007f1e0ff */
[----:B------:R-:W-:Y:S01]  /*4dd0*/  VOTEU.ALL UP0, P1 ;  /* 0x0000000000ff7886 */ /* 0x000fe20000800000 */
[----:B------:R-:W-:Y:S01]  /*4de0*/  UMOV UR6, 0x0 ;  /* 0x0000000000067882 */ /* 0x000fe20000000000 */
[----:B------:R-:W-:Y:S01]  /*4df0*/  UMOV UR7, 0x10000000 ;  /* 0x1000000000077882 */ /* 0x000fe20000000000 */
[----:B------:R-:W-:Y:S01]  /*4e00*/  @!P1 R2UR UR5, R6 ;  /* 0x00000000060592ca */ /* 0x000fe200000e0000 */
[----:B--2---:R-:W-:Y:S01]  /*4e10*/  @!P1 IMAD.X R0, RZ, RZ, R17, P0 ;  /* 0x000000ffff009224 */ /* 0x004fe200000e0611 */
[----:B------:R-:W-:Y:S01]  /*4e20*/  @!UP0 UIADD3 UR10, UPT, UPT, UR34, 0xc0, URZ ;  /* 0x000000c0220a8890 */ /* 0x000fe2000fffe0ff */
[----:B------:R-:W-:Y:S01]  /*4e30*/  R2UR UR18, R83 ;  /* 0x00000000531272ca */ /* 0x000fe200000e0000 */
[----:B------:R-:W-:Y:S01]  /*4e40*/  @!UP0 UIADD3 UR8, UPT, UPT, UR21, 0x6400, URZ ;  /* 0x0000640015088890 */ /* 0x000fe2000fffe0ff */
[----:B------:R-:W-:Y:S01]  /*4e50*/  R2UR UR16, R84 ;  /* 0x00000000541072ca */ /* 0x000fe200000e0000 */
[----:B------:R-:W-:Y:S01]  /*4e60*/  @!UP0 UIADD3 UR9, UPT, UPT, UR21, 0x58, URZ ;  /* 0x0000005815098890 */ /* 0x000fe2000fffe0ff */
[----:B------:R-:W-:Y:S01]  /*4e70*/  @!P1 R2UR UR4, R0 ;  /* 0x00000000000492ca */ /* 0x000fe200000e0000 */
[----:B------:R-:W-:Y:S01]  /*4e80*/  VOTEU.ALL UP0, P1 ;  /* 0x0000000000ff7886 */ /* 0x000fe20000800000 */
[----:B------:R-:W-:Y:S01]  /*4e90*/  UMOV UR11, UR35 ;  /* 0x00000023000b7c82 */ /* 0x000fe20008000000 */
[----:B------:R-:W-:Y:S01]  /*4ea0*/  UMOV UR12, UR36 ;  /* 0x00000024000c7c82 */ /* 0x000fe20008000000 */
[C---:B------:R-:W-:Y:S01]  /*4eb0*/  ISETP.NE.AND P0, PT, R14.reuse, 0x2, PT ;  /* 0x000000020e00780c */ /* 0x040fe20003f05270 */
[----:B------:R-:W-:Y:S01]  /*4ec0*/  UPLOP3.LUT UP3, UPT, UPT, UPT, UPT, 0x80, 0x8 ;  /* 0x000000000008789c */ /* 0x000fe20003f6f070 */
[----:B------:R-:W-:Y:S01]  /*4ed0*/  IMAD.U32 R8, RZ, RZ, UR5 ;  /* 0x00000005ff087e24 */ /* 0x000fe2000f8e00ff */
[----:B------:R-:W-:Y:S01]  /*4ee0*/  LOP3.LUT R15, R15, 0x1, RZ, 0x3c, !PT ;  /* 0x000000010f0f7812 */ /* 0x000fe200078e3cff */
[----:B------:R-:W-:Y:S01]  /*4ef0*/  UMOV UR36, UR29 ;  /* 0x0000001d00247c82 */ /* 0x000fe20008000000 */
[----:B------:R-:W-:Y:S01]  /*4f00*/  SEL R0, RZ, 0x1, P0 ;  /* 0x00000001ff007807 */ /* 0x000fe20000000000 */
[----:B------:R-:W-:Y:S01]  /*4f10*/  UIADD3 UR20, UPT, UPT, UR13, UR18, URZ ;  /* 0x000000120d147290 */ /* 0x000fe2000fffe0ff */
[----:B------:R-:W-:Y:S01]  /*4f20*/  SEL R14, R14, RZ, P0 ;  /* 0x000000ff0e0e7207 */ /* 0x000fe20000000000 */
[----:B------:R-:W-:Y:S01]  /*4f30*/  UIADD3 UR16, UPT, UPT, UR14, UR16, URZ ;  /* 0x000000100e107290 */ /* 0x000fe2000fffe0ff */
[----:B------:R-:W-:Y:S01]  /*4f40*/  IMAD.U32 R9, RZ, RZ, UR4 ;  /* 0x00000004ff097e24 */ /* 0x000fe2000f8e00ff */
[----:B------:R-:W-:Y:S02]  /*4f50*/  @!P1 R2UR UR4, R8 ;  /* 0x00000000080492ca */ /* 0x000fe400000e0000 */
[----:B------:R-:W-:Y:S02]  /*4f60*/  LOP3.LUT R13, R13, R0, RZ, 0x3c, !PT ;  /* 0x000000000d0d7212 */ /* 0x000fe400078e3cff */
[----:B------:R-:W-:Y:S11]  /*4f70*/  @!P1 R2UR UR5, R9 ;  /* 0x00000000090592ca */ /* 0x000ff600000e0000 */
[----:B------:R-:W-:Y:S02]  /*4f80*/  @!UPT UIADD3 URZ, UPT, UPT, URZ, URZ, URZ ;  /* 0x000000fffffff290 */ /* 0x000fe4000fffe0ff */
[----:B------:R2:W-:Y:S01]  /*4f90*/  @!UP0 UTMALDG.3D [UR8], [UR4], desc[UR6] ;  /* 0x00000608040085b4 */ /* 0x0005e20008011000 */
[----:B------:R2:W-:Y:S01]  /*4fa0*/  @!P1 SYNCS.ARRIVE.TRANS64.RED.A0TR RZ, [UR21+0x58], R7 ;  /* 0x00005807ffff99a7 */ /* 0x0005e20008300415 */
[----:B------:R-:W-:Y:S01]  /*4fb0*/  SYNCS.ARRIVE.TRANS64.RED.A1T0 RZ, [UR37], RZ ;  /* 0x000000ffffff79a7 */ /* 0x000fe20008100425 */
[----:B------:R-:W-:Y:S05]  /*4fc0*/  BRA.U UP1, `(.L_x_85) ;  /* 0xfffffff101707547 */ /* 0x000fea000b83ffff */
[----:B------:R-:W-:-:S04]  /*4fd0*/  SHF.L.U32 R3, R15, 0x1f, RZ ;  /* 0x0000001f0f037819 */ /* 0x000fc800000006ff */
[----:B------:R-:W3:Y:S02]  /*4fe0*/  SYNCS.PHASECHK.TRANS64.TRYWAIT P0, [UR21+0x60], R3 ;  /* 0x00006003ff0075a7 */ /* 0x000ee40008001115 */
[----:B---3--:R-:W-:Y:S05]  /*4ff0*/  @!P0 BRA `(.L_x_86) ;  /* 0x0000004c00d88947 */ /* 0x008fea0003800000 */
.L_x_176:
[----:B------:R-:W4:Y:S02]  /*5000*/  SYNCS.PHASECHK.TRANS64.TRYWAIT P0, [UR21+0x68], R3 ;  /* 0x00006803ff0075a7 */ /* 0x000f240008001115 */
[----:B----4-:R-:W-:Y:S05]  /*5010*/  @!P0 BRA `(.L_x_87) ;  /* 0x0000004c00e88947 */ /* 0x010fea0003800000 */
.L_x_178:
[----:B------:R-:W4:Y:S02]  /*5020*/  SYNCS.PHASECHK.TRANS64.TRYWAIT P0, [UR21+0x70], R3 ;  /* 0x00007003ff0075a7 */ /* 0x000f240008001115 */
[----:B----4-:R-:W-:Y:S05]  /*5030*/  @!P0 BRA `(.L_x_88) ;  /* 0x0000004c00f88947 */ /* 0x010fea0003800000 */
.L_x_180:
[----:B---3--:R-:W-:-:S07]  /*5040*/  MOV R0, UR21 ;  /* 0x0000001500007c02 */ /* 0x008fce0008000f00 */
.L_x_89:
[----:B---3--:R-:W-:-:S04]  /*5050*/  SHF.L.U32 R3, R15, 0x1f, RZ ;  /* 0x0000001f0f037819 */ /* 0x008fc800000006ff */
[----:B------:R3:W4:Y:S03]  /*5060*/  SYNCS.PHASECHK.TRANS64.TRYWAIT P0, [R0+URZ+0x78], R3 ;  /* 0x00007803000075a7 */ /* 0x00072600080011ff */
[----:B----4-:R-:W-:Y:S05]  /*5070*/  @!P0 NANOSLEEP.SYNCS 0x989680 ;  /* 0x009896800000895d */ /* 0x010fea0003900000 */
[----:B------:R-:W4:Y:S02]  /*5080*/  @!P0 SYNCS.PHASECHK.TRANS64 P0, [R0+URZ+0x78], R3 ;  /* 0x00007803000085a7 */ /* 0x000f2400080010ff */
[----:B-12-4-:R-:W-:Y:S05]  /*5090*/  @P0 EXIT ;  /* 0x000000000000094d */ /* 0x016fea0003800000 */
[----:B------:R-:W-:Y:S05]  /*50a0*/  BRA `(.L_x_89) ;  /* 0xfffffffc00e87947 */ /* 0x000fea000383ffff */
.L_x_74:
[----:B------:R-:W-:-:S06]  /*50b0*/  UISETP.GE.AND UP0, UPT, UR17, 0x4, UPT ;  /* 0x000000041100788c */ /* 0x000fcc000bf06270 */
[----:B------:R-:W-:-:S13]  /*50c0*/  PLOP3.LUT P0, PT, PT, PT, UP0, 0x80, 0x8 ;  /* 0x000000000008781c */ /* 0x000fda0003f0f008 */
[----:B-1----:R-:W-:Y:S05]  /*50d0*/  @!P0 EXIT ;  /* 0x000000000000894d */ /* 0x002fea0003800000 */
[----:B------:R-:W1:Y:S08]  /*50e0*/  S2UR UR4, SR_CgaCtaId ;  /* 0x00000000000479c3 */ /* 0x000e700000008800 */
[----:B------:R-:W-:Y:S01]  /*50f0*/  BAR.SYNC.DEFER_BLOCKING 0x6, 0xa0 ;  /* 0x0182800000007b1d */ /* 0x000fe20000010000 */
[C---:B------:R-:W-:Y:S01]  /*5100*/  IMAD.SHL.U32 R5, R94.reuse, 0x40, RZ ;  /* 0x000000405e057824 */ /* 0x040fe200078e00ff */
[----:B------:R-:W-:Y:S01]  /*5110*/  SHF.R.U32.HI R3, RZ, 0x1, R94 ;  /* 0x00000001ff037819 */ /* 0x000fe2000001165e */
[C---:B------:R-:W-:Y:S01]  /*5120*/  IMAD.U32 R37, R94.reuse, 0x10000, RZ ;  /* 0x000100005e257824 */ /* 0x040fe200078e00ff */
[C---:B------:R-:W-:Y:S01]  /*5130*/  R2P PR, R94.reuse, 0x6 ;  /* 0x000000065e007804 */ /* 0x040fe20000000000 */
[----:B------:R-:W-:Y:S01]  /*5140*/  IMAD.SHL.U32 R80, R94, 0x20, RZ ;  /* 0x000000205e507824 */ /* 0x000fe200078e00ff */
[----:B------:R-:W-:-:S02]  /*5150*/  UMOV UR44, 0x400 ;  /* 0x00000400002c7882 */ /* 0x000fc40000000000 */
[----:B------:R-:W2:Y:S01]  /*5160*/  LDC.64 R78, c[0x0][0x8b0] ;  /* 0x00022c00ff4e7b82 */ /* 0x000ea20000000a00 */
[C---:B------:R-:W-:Y:S01]  /*5170*/  LOP3.LUT R2, R5.reuse, 0x1c0, RZ, 0xc0, !PT ;  /* 0x000001c005027812 */ /* 0x040fe200078ec0ff */
[----:B------:R-:W-:Y:S01]  /*5180*/  IMAD.MOV.U32 R92, RZ, RZ, 0x20 ;  /* 0x00000020ff5c7424 */ /* 0x000fe200078e00ff */
[----:B------:R-:W-:Y:S01]  /*5190*/  LOP3.LUT R5, R5, 0x200, RZ, 0xc0, !PT ;  /* 0x0000020005057812 */ /* 0x000fe200078ec0ff */
[----:B------:R-:W-:Y:S01]  /*51a0*/  IMAD.MOV.U32 R91, RZ, RZ, 0x1 ;  /* 0x00000001ff5b7424 */ /* 0x000fe200078e00ff */
[----:B------:R-:W-:Y:S01]  /*51b0*/  LOP3.LUT R3, R2, 0x8, R3, 0xf8, !PT ;  /* 0x0000000802037812 */ /* 0x000fe200078ef803 */
[----:B------:R-:W-:Y:S01]  /*51c0*/  IMAD.SHL.U32 R2, R94, 0x8, RZ ;  /* 0x000000085e027824 */ /* 0x000fe200078e00ff */
[----:B------:R-:W-:Y:S01]  /*51d0*/  LOP3.LUT R37, R37, 0x600000, RZ, 0xc0, !PT ;  /* 0x0060000025257812 */ /* 0x000fe200078ec0ff */
[----:B------:R-:W3:Y:S01]  /*51e0*/  LDC.64 R76, c[0x0][0x8a8] ;  /* 0x00022a00ff4c7b82 */ /* 0x000ee20000000a00 */
[----:B------:R-:W-:Y:S01]  /*51f0*/  LOP3.LUT R80, R5, 0xc00, R80, 0xf8, !PT ;  /* 0x00000c0005507812 */ /* 0x000fe200078ef850 */
[----:B------:R-:W-:Y:S01]  /*5200*/  IMAD.MOV.U32 R36, RZ, RZ, RZ ;  /* 0x000000ffff247224 */ /* 0x000fe200078e00ff */
[----:B------:R-:W-:Y:S01]  /*5210*/  LOP3.LUT R3, R3, 0x38, R2, 0x78, !PT ;  /* 0x0000003803037812 */ /* 0x000fe200078e7802 */
[----:B------:R-:W-:Y:S01]  /*5220*/  IMAD.MOV.U32 R90, RZ, RZ, RZ ;  /* 0x000000ffff5a7224 */ /* 0x000fe200078e00ff */
[----:B------:R-:W-:-:S02]  /*5230*/  SEL R93, R92, 0xffffffe0, !P2 ;  /* 0xffffffe05c5d7807 */ /* 0x000fc40005000000 */
[----:B------:R-:W-:Y:S02]  /*5240*/  CS2R R88, SRZ ;  /* 0x0000000000587805 */ /* 0x000fe4000001ff00 */
[----:B------:R-:W-:Y:S01]  /*5250*/  LOP3.LUT R80, R80, R3, RZ, 0xfc, !PT ;  /* 0x0000000350507212 */ /* 0x000fe200078efcff */
[----:B-1----:R-:W-:Y:S01]  /*5260*/  ULEA UR44, UR4, UR44, 0x18 ;  /* 0x0000002c042c7291 */ /* 0x002fe2000f8ec0ff */
[----:B------:R-:W-:Y:S01]  /*5270*/  LOP3.LUT R94, R94, 0x60, RZ, 0xc0, !PT ;  /* 0x000000605e5e7812 */ /* 0x000fe200078ec0ff */
[----:B------:R-:W1:Y:S01]  /*5280*/  LDCU UR59, c[0x0][0x370] ;  /* 0x00006e00ff3b77ac */ /* 0x000e620008000800 */
[----:B------:R-:W-:Y:S01]  /*5290*/  SEL R92, R92, 0xffffffe0, !P1 ;  /* 0xffffffe05c5c7807 */ /* 0x000fe20004800000 */
[----:B------:R-:W-:Y:S01]  /*52a0*/  UIADD3 UR4, UPT, UPT, UR44, 0x400, URZ ;  /* 0x000004002c047890 */ /* 0x000fe2000fffe0ff */
[----:B------:R-:W4:Y:S04]  /*52b0*/  LDCU UR43, c[0x0][0xb0c] ;  /* 0x00016180ff2b77ac */ /* 0x000f280008000800 */
[----:B------:R-:W1:Y:S01]  /*52c0*/  LDS R0, [UR44+0x140] ;  /* 0x0001402cff007984 */ /* 0x000e620008000800 */
[----:B------:R-:W-:Y:S01]  /*52d0*/  IMAD.U32 R86, RZ, RZ, UR4 ;  /* 0x00000004ff567e24 */ /* 0x000fe2000f8e00ff */
[----:B------:R-:W1:Y:S01]  /*52e0*/  LDCU UR39, c[0x0][0xb30] ;  /* 0x00016600ff2777ac */ /* 0x000e620008000800 */
[----:B------:R-:W1:Y:S01]  /*52f0*/  LDCU.64 UR56, c[0x0][0x888] ;  /* 0x00011100ff3877ac */ /* 0x000e620008000a00 */
[----:B------:R-:W1:Y:S01]  /*5300*/  LDCU.64 UR40, c[0x0][0xb28] ;  /* 0x00016500ff2877ac */ /* 0x000e620008000a00 */
[----:B------:R-:W1:Y:S01]  /*5310*/  LDCU.64 UR62, c[0x0][0x890] ;  /* 0x00011200ff3e77ac */ /* 0x000e620008000a00 */
[----:B------:R-:W1:Y:S01]  /*5320*/  LDCU.128 UR52, c[0x0][0xb10] ;  /* 0x00016200ff3477ac */ /* 0x000e620008000c00 */
[----:B------:R-:W1:Y:S01]  /*5330*/  LDCU UR58, c[0x0][0x374] ;  /* 0x00006e80ff3a77ac */ /* 0x000e620008000800 */
[----:B------:R-:W-:Y:S01]  /*5340*/  UMOV UR47, URZ ;  /* 0x000000ff002f7c82 */ /* 0x000fe20008000000 */
[----:B------:R-:W-:Y:S01]  /*5350*/  UMOV UR46, URZ ;  /* 0x000000ff002e7c82 */ /* 0x000fe20008000000 */
[----:B-1234-:R-:W-:-:S07]  /*5360*/  IMAD.IADD R37, R0, 0x1, R37 ;  /* 0x0000000100257824 */ /* 0x01efce00078e0225 */
.L_x_133:
[C---:B------:R-:W-:Y:S02]  /*5370*/  LEA R3, R88.reuse, UR44, 0x3 ;  /* 0x0000002c58037c11 */ /* 0x040fe4000f8e18ff */
[----:B------:R-:W-:Y:S02]  /*5380*/  SHF.L.U32 R0, R89, 0x1f, RZ ;  /* 0x0000001f59007819 */ /* 0x000fe400000006ff */
[----:B------:R-:W-:Y:S02]  /*5390*/  LEA R5, R88, UR44, 0x4 ;  /* 0x0000002c58057c11 */ /* 0x000fe4000f8e20ff */
[----:B-1----:R-:W1:Y:S02]  /*53a0*/  SYNCS.PHASECHK.TRANS64.TRYWAIT P0, [R3+URZ+0x90], R0 ;  /* 0x00009000030075a7 */ /* 0x002e6400080011ff */
[----:B-1----:R-:W-:Y:S05]  /*53b0*/  @!P0 BRA `(.L_x_90) ;  /* 0x0000004c00308947 */ /* 0x002fea0003800000 */
.L_x_181:
[----:B------:R-:W2:Y:S01]  /*53c0*/  LDS.128 R4, [R5+0x120] ;  /* 0x0001200005047984 */ /* 0x000ea20000000c00 */
        /* <DEDUP_REMOVED lines=10> */
[----:B------:R-:W-:Y:S01]  /*5470*/  PLOP3.LUT P0, PT, PT, PT, UP1, 0x80, 0x8 ;  /* 0x000000000008781c */ /* 0x000fe20003f0f018 */
[----:B------:R-:W-:Y:S11]  /*5480*/  UP2UR UR61, UPR, URZ, 0x2 ;  /* 0x00000002ff3d7883 */ /* 0x000ff60008000000 */
[----:B------:R-:W-:Y:S01]  /*5490*/  @!UPT UIADD3 URZ, UPT, UPT, URZ, URZ, URZ ;  /* 0x000000fffffff290 */ /* 0x000fe2000fffe0ff */
[----:B-1----:R-:W-:Y:S02]  /*54a0*/  @P0 SHF.R.U32.HI R0, RZ, 0x10, R5 ;  /* 0x00000010ff000819 */ /* 0x002fe40000011605 */
        /* <DEDUP_REMOVED lines=12> */
[----:B------:R-:W2:Y:S01]  /*5570*/  LDCU UR12, c[0x0][0xb20] ;  /* 0x00016400ff0c77ac */ /* 0x000ea20008000800 */
[----:B------:R-:W-:Y:S02]  /*5580*/  UIMAD.WIDE.U32 UR4, UR58, UR55, URZ ;  /* 0x000000373a0472a5 */ /* 0x000fe4000f8e00ff */
[----:B------:R-:W-:Y:S02]  /*5590*/  UIMAD.WIDE.U32 UR6, UR59, UR52, URZ ;  /* 0x000000343b0672a5 */ /* 0x000fe4000f8e00ff */
[----:B------:R-:W-:Y:S02]  /*55a0*/  UISETP.NE.AND UP0, UPT, UR54, 0x1, UPT ;  /* 0x000000013600788c */ /* 0x000fe4000bf05270 */
[----:B------:R-:W-:Y:S02]  /*55b0*/  UIMAD.WIDE.U32 UR8, UR37, UR55, URZ ;  /* 0x00000037250872a5 */ /* 0x000fe4000f8e00ff */
[----:B------:R-:W-:Y:S02]  /*55c0*/  UIMAD.WIDE.U32 UR10, UR38, UR52, URZ ;  /* 0x00000034260a72a5 */ /* 0x000fe4000f8e00ff */
[----:B------:R-:W-:Y:S02]  /*55d0*/  UISETP.NE.AND UP1, UPT, UR43, 0x1, UPT ;  /* 0x000000012b00788c */ /* 0x000fe4000bf25270 */
[----:B------:R-:W-:Y:S01]  /*55e0*/  UISETP.NE.AND UP2, UPT, UR42, 0x1, UPT ;  /* 0x000000012a00788c */ /* 0x000fe2000bf45270 */
[----:B------:R-:W-:Y:S02]  /*55f0*/  UMOV UR4, UR5 ;  /* 0x0000000500047c82 */ /* 0x000fe40008000000 */
[----:B--2---:R-:W-:Y:S03]  /*5600*/  USHF.R.U32.HI UR5, URZ, UR12, UR4 ;  /* 0x0000000cff057299 */ /* 0x004fe60008011604 */
[----:B------:R-:W-:Y:S02]  /*5610*/  UMOV UR4, UR7 ;  /* 0x0000000700047c82 */ /* 0x000fe40008000000 */
[----:B------:R-:W-:Y:S02]  /*5620*/  USHF.R.U32.HI UR7, URZ, UR53, UR4 ;  /* 0x00000035ff077299 */ /* 0x000fe40008011604 */
[----:B------:R-:W-:Y:S02]  /*5630*/  USEL UR4, UR58, UR5, !UP0 ;  /* 0x000000053a047287 */ /* 0x000fe4000c000000 */
[----:B------:R-:W-:Y:S01]  /*5640*/  USEL UR7, UR59, UR7, !UP1 ;  /* 0x000000073b077287 */ /* 0x000fe2000c800000 */
[----:B------:R-:W-:Y:S01]  /*5650*/  UMOV UR5, UR9 ;  /* 0x0000000900057c82 */ /* 0x000fe20008000000 */
[----:B------:R-:W-:Y:S02]  /*5660*/  UIMAD.WIDE.U32 UR8, UR4, UR40, URZ ;  /* 0x00000028040872a5 */ /* 0x000fe4000f8e00ff */
[----:B------:R-:W-:Y:S03]  /*5670*/  USHF.R.U32.HI UR6, URZ, UR12, UR5 ;  /* 0x0000000cff067299 */ /* 0x000fe60008011605 */
[----:B------:R-:W-:Y:S01]  /*5680*/  UMOV UR5, UR11 ;  /* 0x0000000b00057c82 */ /* 0x000fe20008000000 */
[----:B------:R-:W-:Y:S02]  /*5690*/  UIMAD.WIDE.U32 UR10, UR7, UR40, URZ ;  /* 0x00000028070a72a5 */ /* 0x000fe4000f8e00ff */
[----:B------:R-:W-:Y:S02]  /*56a0*/  USHF.R.U32.HI UR12, URZ, UR53, UR5 ;  /* 0x00000035ff0c7299 */ /* 0x000fe40008011605 */
[----:B------:R-:W-:Y:S01]  /*56b0*/  USEL UR6, UR37, UR6, !UP0 ;  /* 0x0000000625067287 */ /* 0x000fe2000c000000 */
[----:B------:R-:W-:Y:S02]  /*56c0*/  UMOV UR5, UR9 ;  /* 0x0000000900057c82 */ /* 0x000fe40008000000 */
[----:B------:R-:W-:Y:S01]  /*56d0*/  UMOV UR10, UR11 ;  /* 0x0000000b000a7c82 */ /* 0x000fe20008000000 */
[----:B------:R-:W-:Y:S02]  /*56e0*/  @UP2 USHF.R.U32.HI UR4, URZ, UR41, UR5 ;  /* 0x00000029ff042299 */ /* 0x000fe40008011605 */
[----:B------:R-:W-:Y:S02]  /*56f0*/  @UP2 USHF.R.U32.HI UR7, URZ, UR41, UR10 ;  /* 0x00000029ff072299 */ /* 0x000fe4000801160a */
[----:B------:R-:W-:Y:S02]  /*5700*/  UIMAD UR4, UR42, UR4, URZ ;  /* 0x000000042a0472a4 */ /* 0x000fe4000f8e02ff */
        /* <DEDUP_REMOVED lines=8> */
[----:B------:R-:W-:Y:S02]  /*5790*/  USEL UR11, UR6, UR4, !UP2 ;  /* 0x00000004060b7287 */ /* 0x000fe4000d000000 */
[----:B------:R-:W-:Y:S02]  /*57a0*/  UIADD3 UR8, UPT, UPT, -UR5, URZ, URZ ;  /* 0x000000ff05087290 */ /* 0x000fe4000fffe1ff */
[----:B------:R-:W-:Y:S01]  /*57b0*/  UIADD3 UR10, UPT, UPT, -UR11, URZ, URZ ;  /* 0x000000ff0b0a7290 */ /* 0x000fe2000fffe1ff */
[----:B------:R-:W-:Y:S01]  /*57c0*/  @!UP0 UMOV UR4, UR9 ;  /* 0x0000000900048c82 */ /* 0x000fe20008000000 */
[----:B------:R-:W-:Y:S02]  /*57d0*/  UIADD3 UR9, UPT, UPT, -UR6, URZ, URZ ;  /* 0x000000ff06097290 */ /* 0x000fe4000fffe1ff */
[----:B------:R-:W-:Y:S02]  /*57e0*/  @!UP0 USHF.R.U32.HI UR4, URZ, UR41, UR4 ;  /* 0x00000029ff048299 */ /* 0x000fe40008011604 */
[----:B------:R-:W-:Y:S02]  /*57f0*/  UIMAD UR10, UR42, UR10, UR6 ;  /* 0x0000000a2a0a72a4 */ /* 0x000fe4000f8e0206 */
[----:B------:R-:W-:Y:S04]  /*5800*/  @!UP0 USEL UR4, UR5, UR4, !UP2 ;  /* 0x0000000405048287 */ /* 0x000fe8000d000000 */
[----:B------:R-:W-:Y:S02]  /*5810*/  @!UP0 UIMAD UR10, UR7, UR10, UR4 ;  /* 0x0000000a070a82a4 */ /* 0x000fe4000f8e0204 */
[----:B------:R-:W-:Y:S02]  /*5820*/  @!UP0 UIADD3 UR11, UPT, UPT, UR11, -UR4, URZ ;  /* 0x800000040b0b8290 */ /* 0x000fe4000fffe0ff */
[----:B------:R-:W-:Y:S02]  /*5830*/  UIMAD UR7, UR43, UR8, UR38 ;  /* 0x000000082b0772a4 */ /* 0x000fe4000f8e0226 */
[----:B------:R-:W-:Y:S02]  /*5840*/  @!UP0 UIMAD UR6, UR11, UR42, UR5 ;  /* 0x0000002a0b0682a4 */ /* 0x000fe4000f8e0205 */
[----:B------:R-:W-:Y:S01]  /*5850*/  UIMAD UR4, UR54, UR9, UR37 ;  /* 0x00000009360472a4 */ /* 0x000fe2000f8e0225 */
[----:B------:R-:W-:Y:S02]  /*5860*/  @!UP0 UMOV UR5, UR10 ;  /* 0x0000000a00058c82 */ /* 0x000fe40008000000 */
[----:B------:R-:W-:Y:S02]  /*5870*/  UIMAD UR38, UR5, UR43, UR7 ;  /* 0x0000002b052672a4 */ /* 0x000fe4000f8e0207 */
[----:B------:R-:W-:Y:S11]  /*5880*/  UIMAD UR37, UR6, UR54, UR4 ;  /* 0x00000036062572a4 */ /* 0x000ff6000f8e0204 */
[----:B------:R-:W-:Y:S01]  /*5890*/  @!UPT UIADD3 URZ, UPT, UPT, URZ, URZ, URZ ;  /* 0x000000fffffff290 */ /* 0x000fe2000fffe0ff */
.L_x_91:
[----:B------:R-:W-:Y:S01]  /*58a0*/  UISETP.NE.AND UP0, UPT, UR39, 0x1, UPT ;  /* 0x000000012700788c */ /* 0x000fe2000bf05270 */
[----:B------:R-:W-:Y:S01]  /*58b0*/  LOP3.LUT P0, RZ, R86, 0x3f0, RZ, 0xc0, !PT ;  /* 0x000003f056ff7812 */ /* 0x000fe2000780c0ff */
[----:B------:R-:W-:Y:S01]  /*58c0*/  USHF.L.U32 UR50, UR16, 0x6, URZ ;  /* 0x0000000610327899 */ /* 0x000fe200080006ff */
[----:B------:R-:W-:Y:S01]  /*58d0*/  BSSY.RECONVERGENT B6, `(.L_x_92) ;  /* 0x0000034000067945 */ /* 0x000fe20003800200 */
[----:B------:R-:W-:Y:S01]  /*58e0*/  USHF.L.U32 UR49, UR20, 0x8, URZ ;  /* 0x0000000814317899 */ /* 0x000fe200080006ff */
[----:B------:R-:W-:Y:S06]  /*58f0*/  IADD3 R88, PT, PT, R88, 0x1, RZ ;  /* 0x0000000158587810 */ /* 0x000fec0007ffe0ff */
[----:B------:R-:W2:Y:S01]  /*5900*/  @!UP0 LDCU.128 UR12, c[0x0][0xb10] ;  /* 0x00016200ff0c87ac */ /* 0x000ea20008000c00 */
[----:B------:R-:W3:Y:S01]  /*5910*/  @!UP0 LDCU UR5, c[0x0][0xb0c] ;  /* 0x00016180ff0587ac */ /* 0x000ee20008000800 */
[----:B------:R-:W4:Y:S01]  /*5920*/  @!UP0 LDCU UR10, c[0x0][0xb20] ;  /* 0x00016400ff0a87ac */ /* 0x000f220008000800 */
[----:B--2---:R-:W-:Y:S02]  /*5930*/  UIMAD.WIDE.U32 UR8, UR38, UR12, URZ ;  /* 0x0000000c260872a5 */ /* 0x004fe4000f8e00ff */
[----:B------:R-:W-:Y:S02]  /*5940*/  UIMAD.WIDE.U32 UR6, UR37, UR15, URZ ;  /* 0x0000000f250672a5 */ /* 0x000fe4000f8e00ff */
[----:B------:R-:W-:Y:S03]  /*5950*/  @!UP0 UISETP.NE.AND UP1, UPT, UR14, 0x1, UPT ;  /* 0x000000010e00888c */ /* 0x000fe6000bf25270 */
[----:B------:R-:W-:Y:S01]  /*5960*/  @!UP0 UMOV UR4, UR9 ;  /* 0x0000000900048c82 */ /* 0x000fe20008000000 */
[----:B---3--:R-:W-:Y:S02]  /*5970*/  @!UP0 UISETP.NE.AND UP2, UPT, UR5, 0x1, UPT ;  /* 0x000000010500888c */ /* 0x008fe4000bf45270 */
[----:B------:R-:W-:Y:S01]  /*5980*/  @!UP0 USHF.R.U32.HI UR4, URZ, UR13, UR4 ;  /* 0x0000000dff048299 */ /* 0x000fe20008011604 */
[----:B------:R-:W-:Y:S02]  /*5990*/  @!UP0 UMOV UR6, UR7 ;  /* 0x0000000700068c82 */ /* 0x000fe40008000000 */
[----:B----4-:R-:W-:Y:S02]  /*59a0*/  @!UP0 USHF.R.U32.HI UR6, URZ, UR10, UR6 ;  /* 0x0000000aff068299 */ /* 0x010fe40008011606 */
[----:B------:R-:W-:Y:S02]  /*59b0*/  @!UP0 USEL UR7, UR38, UR4, !UP2 ;  /* 0x0000000426078287 */ /* 0x000fe4000d000000 */
[----:B------:R-:W-:Y:S04]  /*59c0*/  @!UP0 USEL UR6, UR37, UR6, !UP1 ;  /* 0x0000000625068287 */ /* 0x000fe8000c800000 */
[----:B------:R-:W-:Y:S02]  /*59d0*/  @!UP0 UIADD3 UR4, UPT, UPT, -UR7, UR6, URZ ;  /* 0x0000000607048290 */ /* 0x000fe4000fffe1ff */
[----:B------:R-:W-:Y:S02]  /*59e0*/  @!UP0 UIADD3 UR6, UPT, UPT, UR7, -UR6, URZ ;  /* 0x8000000607068290 */ /* 0x000fe4000fffe0ff */
[----:B------:R-:W-:Y:S02]  /*59f0*/  @!UP0 UIMAD UR38, UR4, UR5, UR38 ;  /* 0x00000005042682a4 */ /* 0x000fe4000f8e0226 */
[----:B------:R-:W-:Y:S01]  /*5a00*/  @!UP0 UIMAD UR37, UR6, UR14, UR37 ;  /* 0x0000000e062582a4 */ /* 0x000fe2000f8e0225 */
[----:B------:R-:W-:Y:S11]  /*5a10*/  @!P0 BRA `(.L_x_93) ;  /* 0x00000000007c8947 */ /* 0x000ff60003800000 */
[----:B------:R-:W2:Y:S01]  /*5a20*/  LDCU.64 UR8, c[0x4][0x80] ;  /* 0x01001000ff0877ac */ /* 0x000ea20008000a00 */
[----:B------:R-:W-:Y:S01]  /*5a30*/  MOV R2, 0x0 ;  /* 0x0000000000027802 */ /* 0x000fe20000000f00 */
[----:B------:R-:W-:Y:S02]  /*5a40*/  HFMA2 R12, -RZ, RZ, 0, 5.9604644775390625e-08 ;  /* 0x00000001ff0c7431 */ /* 0x000fe400000001ff */
[----:B------:R-:W-:Y:S01]  /*5a50*/  IMAD.MOV.U32 R8, RZ, RZ, 0x70 ;  /* 0x00000070ff087424 */ /* 0x000fe200078e00ff */
[----:B------:R3:W4:Y:S01]  /*5a60*/  LDC.64 R14, c[0x4][R2] ;  /* 0x01000000020e7b82 */ /* 0x0007220000000a00 */
[----:B------:R-:W1:Y:S01]  /*5a70*/  LDCU.64 UR6, c[0x4][0x88] ;  /* 0x01001100ff0677ac */ /* 0x000e620008000a00 */
[----:B------:R-:W-:Y:S01]  /*5a80*/  IMAD.MOV.U32 R13, RZ, RZ, RZ ;  /* 0x000000ffff0d7224 */ /* 0x000fe200078e00ff */
[----:B------:R-:W1:Y:S01]  /*5a90*/  LDCU.64 UR4, c[0x4][0x8] ;  /* 0x01000100ff0477ac */ /* 0x000e620008000a00 */
[----:B--2---:R-:W-:Y:S01]  /*5aa0*/  MOV R5, UR9 ;  /* 0x0000000900057c02 */ /* 0x004fe20008000f00 */
[----:B------:R-:W-:Y:S01]  /*5ab0*/  IMAD.U32 R4, RZ, RZ, UR8 ;  /* 0x00000008ff047e24 */ /* 0x000fe2000f8e00ff */
[----:B-1----:R-:W-:Y:S01]  /*5ac0*/  MOV R7, UR7 ;  /* 0x0000000700077c02 */ /* 0x002fe20008000f00 */
[----:B------:R-:W-:Y:S01]  /*5ad0*/  IMAD.U32 R6, RZ, RZ, UR6 ;  /* 0x00000006ff067e24 */ /* 0x000fe2000f8e00ff */
[----:B------:R-:W-:Y:S01]  /*5ae0*/  MOV R11, UR5 ;  /* 0x00000005000b7c02 */ /* 0x000fe20008000f00 */
[----:B------:R-:W-:Y:S02]  /*5af0*/  IMAD.U32 R10, RZ, RZ, UR4 ;  /* 0x00000004ff0a7e24 */ /* 0x000fe4000f8e00ff */
[----:B------:R-:W-:Y:S07]  /*5b00*/  LEPC R20, `(.L_x_94) ;  /* 0x000000001014794e */ /* 0x000fee0000000000 */
[----:B---345:R-:W-:Y:S05]  /*5b10*/  CALL.ABS.NOINC R14 ;  /* 0x000000000e007343 */ /* 0x038fea0003c00000 */
.L_x_94:
[----:B------:R-:W1:Y:S01]  /*5b20*/  LDCU.64 UR8, c[0x4][0x80] ;  /* 0x01001000ff0877ac */ /* 0x000e620008000a00 */
[----:B------:R-:W2:Y:S01]  /*5b30*/  LDC.64 R2, c[0x4][R2] ;  /* 0x0100000002027b82 */ /* 0x000ea20000000a00 */
[----:B------:R-:W-:Y:S02]  /*5b40*/  HFMA2 R12, -RZ, RZ, 0, 5.9604644775390625e-08 ;  /* 0x00000001ff0c7431 */ /* 0x000fe400000001ff */
[----:B------:R-:W-:Y:S02]  /*5b50*/  IMAD.MOV.U32 R8, RZ, RZ, 0x70 ;  /* 0x00000070ff087424 */ /* 0x000fe400078e00ff */
[----:B------:R-:W-:Y:S01]  /*5b60*/  IMAD.MOV.U32 R13, RZ, RZ, RZ ;  /* 0x000000ffff0d7224 */ /* 0x000fe200078e00ff */
[----:B------:R-:W3:Y:S01]  /*5b70*/  LDCU.64 UR6, c[0x4][0x88] ;  /* 0x01001100ff0677ac */ /* 0x000ee20008000a00 */
[----:B------:R-:W4:Y:S01]  /*5b80*/  LDCU.64 UR4, c[0x4][0x8] ;  /* 0x01000100ff0477ac */ /* 0x000f220008000a00 */
[----:B-1----:R-:W-:Y:S02]  /*5b90*/  MOV R4, UR8 ;  /* 0x0000000800047c02 */ /* 0x002fe40008000f00 */
[----:B------:R-:W-:Y:S02]  /*5ba0*/  MOV R5, UR9 ;  /* 0x0000000900057c02 */ /* 0x000fe40008000f00 */
[----:B---3--:R-:W-:Y:S01]  /*5bb0*/  MOV R7, UR7 ;  /* 0x0000000700077c02 */ /* 0x008fe20008000f00 */
[----:B------:R-:W-:Y:S01]  /*5bc0*/  IMAD.U32 R6, RZ, RZ, UR6 ;  /* 0x00000006ff067e24 */ /* 0x000fe2000f8e00ff */
[----:B----4-:R-:W-:Y:S01]  /*5bd0*/  MOV R11, UR5 ;  /* 0x00000005000b7c02 */ /* 0x010fe20008000f00 */
[----:B------:R-:W-:Y:S02]  /*5be0*/  IMAD.U32 R10, RZ, RZ, UR4 ;  /* 0x00000004ff0a7e24 */ /* 0x000fe4000f8e00ff */
[----:B------:R-:W-:Y:S07]  /*5bf0*/  LEPC R20, `(.L_x_93) ;  /* 0x000000001014794e */ /* 0x000fee0000000000 */
[----:B--2---:R-:W-:Y:S05]  /*5c00*/  CALL.ABS.NOINC R2 ;  /* 0x0000000002007343 */ /* 0x004fea0003c00000 */
.L_x_93:
[----:B------:R-:W-:Y:S05]  /*5c10*/  BSYNC.RECONVERGENT B6 ;  /* 0x0000000000067941 */ /* 0x000fea0003800200 */
.L_x_92:
[----:B------:R-:W-:Y:S01]  /*5c20*/  R2UR UR4, R85 ;  /* 0x00000000550472ca */ /* 0x000fe200000e0000 */
[----:B------:R-:W-:Y:S01]  /*5c30*/  UISETP.NE.U32.AND UP0, UPT, UR62, URZ, UPT ;  /* 0x000000ff3e00728c */ /* 0x000fe2000bf05070 */
[----:B------:R-:W-:Y:S02]  /*5c40*/  ISETP.NE.U32.AND P4, PT, R78, RZ, PT ;  /* 0x000000ff4e00720c */ /* 0x000fe40003f85070 */
[----:B------:R-:W-:Y:S01]  /*5c50*/  ISETP.NE.U32.AND P2, PT, RZ, UR56, PT ;  /* 0x00000038ff007c0c */ /* 0x000fe2000bf45070 */
[----:B------:R-:W-:Y:S01]  /*5c60*/  UISETP.NE.AND.EX UP1, UPT, UR63, URZ, UPT, UP0 ;  /* 0x000000ff3f00728c */ /* 0x000fe2000bf25300 */
[----:B------:R-:W-:Y:S01]  /*5c70*/  ISETP.NE.AND.EX P4, PT, R79, RZ, PT, P4 ;  /* 0x000000ff4f00720c */ /* 0x000fe20003f85340 */
[----:B------:R-:W-:Y:S01]  /*5c80*/  UPLOP3.LUT UP0, UPT, UPT, UPT, UPT, 0x40, 0x4 ;  /* 0x000000000004789c */ /* 0x000fe20003f0e870 */
[----:B------:R-:W-:Y:S05]  /*5c90*/  ISETP.NE.AND.EX P2, PT, RZ, UR57, PT, P2 ;  /* 0x00000039ff007c0c */ /* 0x000fea000bf45320 */
[----:B------:R-:W-:Y:S06]  /*5ca0*/  UISETP.NE.AND UP2, UPT, UR4, URZ, UPT ;  /* 0x000000ff0400728c */ /* 0x000fec000bf45270 */
[----:B------:R-:W-:Y:S05]  /*5cb0*/  PLOP3.LUT P1, PT, PT, PT, UP2, 0x80, 0x8 ;  /* 0x000000000008781c */ /* 0x000fea0003f2f028 */
[----:B------:R-:W-:Y:S06]  /*5cc0*/  @UP2 UPLOP3.LUT UP0, UPT, UPT, UPT, UP1, 0x80, 0x8 ;  /* 0x000000000008289c */ /* 0x000fec0003f0f010 */
[----:B------:R-:W-:Y:S01]  /*5cd0*/  PLOP3.LUT P0, PT, PT, PT, UP0, 0x80, 0x8 ;  /* 0x000000000008781c */ /* 0x000fe20003f0f008 */
[----:B------:R-:W-:Y:S01]  /*5ce0*/  @!UPT UIADD3 URZ, UPT, UPT, URZ, URZ, URZ ;  /* 0x000000fffffff290 */ /* 0x000fe2000fffe0ff */
[----:B------:R-:W-:Y:S11]  /*5cf0*/  BRA.U !UP1, `(.L_x_95) ;  /* 0x00000001093c7547 */ /* 0x000ff6000b800000 */
[----:B------:R-:W-:Y:S01]  /*5d00*/  UISETP.NE.U32.AND UP0, UPT, UR56, URZ, UPT ;  /* 0x000000ff3800728c */ /* 0x000fe2000bf05070 */
[----:B-1----:R-:W-:Y:S01]  /*5d10*/  HFMA2 R0, -RZ, RZ, 0, 5.9604644775390625e-08 ;  /* 0x00000001ff007431 */ /* 0x002fe200000001ff */
[----:B------:R-:W1:Y:S01]  /*5d20*/  LDCU.64 UR8, c[0x0][0x358] ;  /* 0x00006b00ff0877ac */ /* 0x000e620008000a00 */
[----:B------:R-:W-:Y:S01]  /*5d30*/  IMAD.MOV.U32 R81, RZ, RZ, 0x1 ;  /* 0x00000001ff517424 */ /* 0x000fe200078e00ff */
[----:B------:R-:W-:Y:S06]  /*5d40*/  UISETP.NE.AND.EX UP0, UPT, UR57, URZ, UPT, UP0 ;  /* 0x000000ff3900728c */ /* 0x000fec000bf05300 */
[----:B------:R-:W-:Y:S05]  /*5d50*/  PLOP3.LUT P3, PT, PT, PT, UP0, 0x80, 0x8 ;  /* 0x000000000008781c */ /* 0x000fea0003f6f008 */
[----:B------:R-:W2:Y:S01]  /*5d60*/  @UP0 LDCU.64 UR4, c[0x0][0x888] ;  /* 0x00011100ff0407ac */ /* 0x000ea20008000a00 */
[----:B------:R-:W-:Y:S07]  /*5d70*/  @UP0 UIMAD UR6, UR36, UR62, URZ ;  /* 0x0000003e240602a4 */ /* 0x000fee000f8e02ff */
[----:B------:R-:W-:Y:S01]  /*5d80*/  @!P3 PRMT R81, R0, 0x7610, R81 ;  /* 0x000076100051b816 */ /* 0x000fe20000000051 */
[----:B--2---:R-:W-:Y:S06]  /*5d90*/  @UP0 UIMAD.WIDE UR4, UR6, 0x4, UR4 ;  /* 0x00000004060408a5 */ /* 0x004fec000f8e0204 */
[----:B------:R-:W-:Y:S01]  /*5da0*/  IMAD.U32 R2, RZ, RZ, UR4 ;  /* 0x00000004ff027e24 */ /* 0x000fe2000f8e00ff */
[----:B------:R-:W-:Y:S04]  /*5db0*/  MOV R3, UR5 ;  /* 0x0000000500037c02 */ /* 0x000fe80008000f00 */
[----:B------:R-:W2:Y:S01]  /*5dc0*/  @!UP0 LDCU UR4, c[0x0][0x880] ;  /* 0x00011000ff0487ac */ /* 0x000ea20008000800 */
[----:B-1---5:R3:W5:Y:S02]  /*5dd0*/  @P3 LDG.E R41, desc[UR8][R2.64] ;  /* 0x0000000802293981 */ /* 0x022764000c1e1900 */
[----:B--23--:R-:W-:Y:S02]  /*5de0*/  @!P3 IMAD.U32 R41, RZ, RZ, UR4 ;  /* 0x00000004ff29be24 */ /* 0x00cfe4000f8e00ff */
.L_x_95:
[----:B------:R-:W-:Y:S05]  /*5df0*/  @!P4 BRA `(.L_x_96) ;  /* 0x000000000024c947 */ /* 0x000fea0003800000 */
[----:B------:R-:W-:Y:S01]  /*5e00*/  ISETP.NE.U32.AND P3, PT, R76, RZ, PT ;  /* 0x000000ff4c00720c */ /* 0x000fe20003f65070 */
[----:B------:R-:W2:Y:S03]  /*5e10*/  LDCU.64 UR4, c[0x0][0x358] ;  /* 0x00006b00ff0477ac */ /* 0x000ea60008000a00 */
[----:B------:R-:W-:Y:S11]  /*5e20*/  ISETP.NE.AND.EX P3, PT, R77, RZ, PT, P3 ;  /* 0x000000ff4d00720c */ /* 0x000ff60003f65330 */
[----:B------:R-:W-:Y:S02]  /*5e30*/  @!UPT UIADD3 URZ, UPT, UPT, URZ, URZ, URZ ;  /* 0x000000fffffff290 */ /* 0x000fe4000fffe0ff */
[----:B------:R-:W3:Y:S01]  /*5e40*/  @P3 LDC.64 R2, c[0x0][0x8a8] ;  /* 0x00022a00ff023b82 */ /* 0x000ee20000000a00 */
[----:B-1----:R-:W-:Y:S04]  /*5e50*/  @P3 IMAD R0, R78, UR36, RZ ;  /* 0x000000244e003c24 */ /* 0x002fe8000f8e02ff */
[----:B---3--:R-:W-:Y:S05]  /*5e60*/  @P3 IMAD.WIDE R2, R0, 0x4, R2 ;  /* 0x0000000400023825 */ /* 0x008fea00078e0202 */
[----:B--2--5:R2:W5:Y:S02]  /*5e70*/  @P3 LDG.E R38, desc[UR4][R2.64] ;  /* 0x0000000402263981 */ /* 0x024564000c1e1900 */
[----:B--2---:R-:W3:Y:S02]  /*5e80*/  @!P3 LDC R38, c[0x0][0x8a0] ;  /* 0x00022800ff26bb82 */ /* 0x004ee40000000800 */
.L_x_96:
[----:B-----5:R-:W-:Y:S01]  /*5e90*/  FSETP.NEU.AND P3, PT, R41, RZ, PT ;  /* 0x000000ff2900720b */ /* 0x020fe20003f6d000 */
[----:B------:R-:W-:Y:S01]  /*5ea0*/  IMAD.SHL.U32 R47, R80, 0x2, RZ ;  /* 0x00000002502f7824 */ /* 0x000fe200078e00ff */
[----:B------:R-:W-:Y:S01]  /*5eb0*/  SEL R5, RZ, 0xffffffff, P2 ;  /* 0xffffffffff057807 */ /* 0x000fe20001000000 */
[----:B------:R-:W-:Y:S01]  /*5ec0*/  BSSY B1, `(.L_x_97) ;  /* 0x0000044000017945 */ /* 0x000fe20003800000 */
[----:B------:R-:W-:Y:S01]  /*5ed0*/  @P1 LOP3.LUT P2, RZ, R81, 0xff, RZ, 0xc0, !PT ;  /* 0x000000ff51ff1812 */ /* 0x000fe2000784c0ff */
[----:B------:R-:W-:Y:S01]  /*5ee0*/  VIADD R97, R47, UR44 ;  /* 0x0000002c2f617c36 */ /* 0x000fe20008000000 */
[----:B------:R-:W-:Y:S01]  /*5ef0*/  @P1 SEL R2, RZ, 0xffffffff, P3 ;  /* 0xffffffffff021807 */ /* 0x000fe20001800000 */
[----:B------:R-:W-:Y:S01]  /*5f00*/  IMAD.MOV.U32 R60, RZ, RZ, 0x1 ;  /* 0x00000001ff3c7424 */ /* 0x000fe200078e00ff */
[----:B------:R-:W-:Y:S01]  /*5f10*/  LOP3.LUT R91, R91, 0x1, RZ, 0x3c, !PT ;  /* 0x000000015b5b7812 */ /* 0x000fe200078e3cff */
[----:B------:R-:W-:Y:S01]  /*5f20*/  IMAD.MOV.U32 R46, RZ, RZ, RZ ;  /* 0x000000ffff2e7224 */ /* 0x000fe200078e00ff */
[----:B------:R-:W-:Y:S02]  /*5f30*/  @P0 SEL R2, R5, R2, !P2 ;  /* 0x0000000205020207 */ /* 0x000fe40005000000 */
[----:B------:R-:W-:Y:S02]  /*5f40*/  CS2R R74, SRZ ;  /* 0x00000000004a7805 */ /* 0x000fe4000001ff00 */
[----:B------:R-:W-:Y:S02]  /*5f50*/  LEA R98, R36, UR44, 0x3 ;  /* 0x0000002c24627c11 */ /* 0x000fe4000f8e18ff */
[----:B------:R-:W-:Y:S02]  /*5f60*/  CS2R R72, SRZ ;  /* 0x0000000000487805 */ /* 0x000fe4000001ff00 */
[----:B------:R-:W-:Y:S02]  /*5f70*/  @P1 LOP3.LUT R2, R2, 0x1, RZ, 0xc0, !PT ;  /* 0x0000000102021812 */ /* 0x000fe400078ec0ff */
[----:B------:R-:W-:Y:S02]  /*5f80*/  CS2R R66, SRZ ;  /* 0x0000000000427805 */ /* 0x000fe4000001ff00 */
[----:B------:R-:W-:Y:S02]  /*5f90*/  SHF.L.U32 R3, R90, 0x1f, RZ ;  /* 0x0000001f5a037819 */ /* 0x000fe400000006ff */
[----:B------:R-:W-:Y:S02]  /*5fa0*/  CS2R R64, SRZ ;  /* 0x0000000000407805 */ /* 0x000fe4000001ff00 */
[----:B------:R-:W-:Y:S02]  /*5fb0*/  ISETP.NE.U32.OR P6, PT, R2, 0x1, !P1 ;  /* 0x000000010200780c */ /* 0x000fe40004fc5470 */
[----:B------:R-:W-:Y:S02]  /*5fc0*/  CS2R R58, SRZ ;  /* 0x00000000003a7805 */ /* 0x000fe4000001ff00 */
[----:B------:R-:W-:Y:S02]  /*5fd0*/  PLOP3.LUT P2, PT, PT, PT, UP1, 0x80, 0x8 ;  /* 0x000000000008781c */ /* 0x000fe40003f4f018 */
[----:B------:R-:W-:Y:S02]  /*5fe0*/  CS2R R56, SRZ ;  /* 0x0000000000387805 */ /* 0x000fe4000001ff00 */
[----:B------:R-:W-:Y:S02]  /*5ff0*/  LEA.HI R39, R36, R36, RZ, 0x1 ;  /* 0x0000002424277211 */ /* 0x000fe400078f08ff */
[----:B------:R-:W-:Y:S02]  /*6000*/  CS2R R50, SRZ ;  /* 0x0000000000327805 */ /* 0x000fe4000001ff00 */
[----:B------:R-:W-:Y:S02]  /*6010*/  LOP3.LUT P4, R87, R81, 0xff, RZ, 0xc0, !PT ;  /* 0x000000ff51577812 */ /* 0x000fe4000788c0ff */
[----:B------:R-:W-:Y:S02]  /*6020*/  CS2R R48, SRZ ;  /* 0x0000000000307805 */ /* 0x000fe4000001ff00 */
[----:B------:R-:W-:Y:S01]  /*6030*/  SEL R2, RZ, 0xffffffff, P3 ;  /* 0xffffffffff027807 */ /* 0x000fe20001800000 */
[C---:B-1----:R-:W-:Y:S01]  /*6040*/  IMAD.SHL.U32 R0, R39.reuse, 0x80, RZ ;  /* 0x0000008027007824 */ /* 0x042fe200078e00ff */
[----:B------:R-:W-:Y:S01]  /*6050*/  LOP3.LUT R39, R39, 0xffe, RZ, 0xc0, !PT ;  /* 0x00000ffe27277812 */ /* 0x000fe200078ec0ff */
[----:B------:R-:W-:Y:S01]  /*6060*/  VIADD R99, R97, 0x400 ;  /* 0x0000040061637836 */ /* 0x000fe20000000000 */
[----:B------:R-:W-:Y:S01]  /*6070*/  P2R R95, PR, RZ, 0x40 ;  /* 0x00000040ff5f7803 */ /* 0x000fe20000000000 */
[----:B------:R-:W-:Y:S01]  /*6080*/  IMAD.IADD R96, R92, 0x1, R97 ;  /* 0x000000015c607824 */ /* 0x000fe200078e0261 */
[----:B------:R-:W-:Y:S01]  /*6090*/  @P6 SHF.L.U32 R4, R91, 0x1f, RZ ;  /* 0x0000001f5b046819 */ /* 0x000fe200000006ff */
[----:B------:R-:W-:Y:S01]  /*60a0*/  IMAD.IADD R39, R36, 0x1, -R39 ;  /* 0x0000000124277824 */ /* 0x000fe200078e0a27 */
[----:B------:R-:W-:Y:S02]  /*60b0*/  @P2 SEL R2, R5, R2, !P4 ;  /* 0x0000000205022207 */ /* 0x000fe40006000000 */
[----:B------:R-:W1:Y:S01]  /*60c0*/  @P6 SYNCS.PHASECHK.TRANS64.TRYWAIT P1, [UR44+0x40], R4 ;  /* 0x00004004ff0065a7 */ /* 0x000e62000802112c */
[----:B------:R-:W-:Y:S02]  /*60d0*/  LOP3.LUT R0, R0, 0xffffff00, RZ, 0xc0, !PT ;  /* 0xffffff0000007812 */ /* 0x000fe400078ec0ff */
[----:B------:R-:W-:Y:S03]  /*60e0*/  LOP3.LUT R2, R2, 0x1, RZ, 0xc0, !PT ;  /* 0x0000000102027812 */ /* 0x000fe600078ec0ff */
[----:B------:R-:W-:Y:S01]  /*60f0*/  IMAD.IADD R0, R37, 0x1, R0 ;  /* 0x0000000125007824 */ /* 0x000fe200078e0200 */
[----:B------:R-:W-:Y:S03]  /*6100*/  ISETP.NE.U32.AND P5, PT, R2, 0x1, PT ;  /* 0x000000010200780c */ /* 0x000fe60003fa5070 */
[----:B------:R-:W-:Y:S01]  /*6110*/  IMAD R39, R39, 0x100000, R0 ;  /* 0x0010000027277824 */ /* 0x000fe200078e0200 */
[----:B------:R-:W-:Y:S01]  /*6120*/  P2R R61, PR, RZ, 0x20 ;  /* 0x00000020ff3d7803 */ /* 0x000fe20000000000 */
[----:B------:R2:W4:Y:S01]  /*6130*/  SYNCS.PHASECHK.TRANS64.TRYWAIT P0, [R98+URZ+0xb0], R3 ;  /* 0x0000b003620075a7 */ /* 0x00052200080011ff */
[----:B-1----:R-:W-:Y:S01]  /*6140*/  @P6 SEL R60, RZ, 0x1, !P1 ;  /* 0x00000001ff3c6807 */ /* 0x002fe20004800000 */
[----:B--2---:R-:W-:Y:S06]  /*6150*/  @!P6 BRA `(.L_x_98) ;  /* 0x000000000068e947 */ /* 0x004fec0003800000 */
[C---:B------:R-:W-:Y:S01]  /*6160*/  @P5 IMAD R5, R93.reuse, 0x2, R99 ;  /* 0x000000025d055824 */ /* 0x040fe200078e0263 */
[----:B------:R-:W-:Y:S01]  /*6170*/  ISETP.NE.AND P1, PT, R60, RZ, PT ;  /* 0x000000ff3c00720c */ /* 0x000fe20003f25270 */
[----:B------:R-:W-:Y:S01]  /*6180*/  @P5 IMAD R2, R93, 0x2, R97 ;  /* 0x000000025d025824 */ /* 0x000fe200078e0261 */
[----:B------:R-:W-:Y:S01]  /*6190*/  BSSY B0, `(.L_x_99) ;  /* 0x000000e000007945 */ /* 0x000fe20003800000 */
[----:B------:R-:W-:Y:S01]  /*61a0*/  IMAD.MOV.U32 R74, RZ, RZ, RZ ;  /* 0x000000ffff4a7224 */ /* 0x000fe200078e00ff */
[----:B------:R-:W-:Y:S01]  /*61b0*/  CS2R R66, SRZ ;  /* 0x0000000000427805 */ /* 0x000fe2000001ff00 */
[----:B------:R-:W-:Y:S01]  /*61c0*/  @P5 IMAD.IADD R4, R92, 0x1, R5 ;  /* 0x000000015c045824 */ /* 0x000fe200078e0205 */
[----:B------:R-:W-:Y:S02]  /*61d0*/  CS2R R64, SRZ ;  /* 0x0000000000407805 */ /* 0x000fe4000001ff00 */
[----:B------:R-:W-:Y:S02]  /*61e0*/  CS2R R72, SRZ ;  /* 0x0000000000487805 */ /* 0x000fe4000001ff00 */
[----:B------:R-:W-:Y:S02]  /*61f0*/  CS2R R50, SRZ ;  /* 0x0000000000327805 */ /* 0x000fe4000001ff00 */
[----:B------:R-:W-:Y:S02]  /*6200*/  CS2R R48, SRZ ;  /* 0x0000000000307805 */ /* 0x000fe4000001ff00 */
[----:B------:R-:W-:Y:S02]  /*6210*/  CS2R R58, SRZ ;  /* 0x00000000003a7805 */ /* 0x000fe4000001ff00 */
[----:B------:R-:W-:Y:S01]  /*6220*/  CS2R R56, SRZ ;  /* 0x0000000000387805 */ /* 0x000fe2000001ff00 */
[----:B------:R-:W-:Y:S06]  /*6230*/  @P1 BRA `(.L_x_100) ;  /* 0x00000000000c1947 */ /* 0x000fec0003800000 */
[----:B------:R-:W-:Y:S04]  /*6240*/  SHF.L.U32 R5, R91, 0x1f, RZ ;  /* 0x0000001f5b057819 */ /* 0x000fe800000006ff */
[----:B------:R-:W1:Y:S02]  /*6250*/  SYNCS.PHASECHK.TRANS64.TRYWAIT P1, [UR44+0x40], R5 ;  /* 0x00004005ff0075a7 */ /* 0x000e64000802112c */
[----:B-1----:R-:W-:Y:S05]  /*6260*/  @!P1 BRA `(.L_x_101) ;  /* 0x0000003c00989947 */ /* 0x002fea0003800000 */
.L_x_100:
[----:B------:R-:W-:Y:S05]  /*6270*/  BSYNC B0 ;  /* 0x0000000000007941 */ /* 0x000fea0003800000 */
.L_x_99:
[----:B------:R-:W-:Y:S01]  /*6280*/  ISETP.NE.AND P1, PT, R61, RZ, PT ;  /* 0x000000ff3d00720c */ /* 0x000fe20003f25270 */
[----:B------:R-:W-:Y:S11]  /*6290*/  HFMA2 R46, -RZ, RZ, 0, 5.9604644775390625e-08 ;  /* 0x00000001ff2e7431 */ /* 0x000ff600000001ff */
[----:B------:R-:W-:Y:S01]  /*62a0*/  @!UPT UIADD3 URZ, UPT, UPT, URZ, URZ, URZ ;  /* 0x000000fffffff290 */ /* 0x000fe2000fffe0ff */
[----:B------:R-:W-:Y:S05]  /*62b0*/  @P1 WARPSYNC.ALL ;  /* 0x0000000000001948 */ /* 0x000fea0003800000 */
[----:B------:R2:W1:Y:S04]  /*62c0*/  @P1 LDSM.16.M88.4 R64, [R2+0x400] ;  /* 0x000400000240183b */ /* 0x0004680000000200 */
[----:B------:R2:W1:Y:S04]  /*62d0*/  @P1 LDSM.16.M88.4 R72, [R4] ;  /* 0x000000000448183b */ /* 0x0004680000000200 */
[----:B------:R2:W1:Y:S04]  /*62e0*/  @P1 LDSM.16.M88.4 R48, [R47+UR44+0x400] ;  /* 0x0004002c2f30183b */ /* 0x0004680008000200 */
[----:B------:R2:W1:Y:S02]  /*62f0*/  @P1 LDSM.16.M88.4 R56, [R96+0x400] ;  /* 0x000400006038183b */ /* 0x0004640000000200 */
.L_x_98:
[----:B------:R-:W-:Y:S05]  /*6300*/  BSYNC B1 ;  /* 0x0000000000017941 */ /* 0x000fea0003800000 */
.L_x_97:
[----:B-1----:R-:W-:Y:S04]  /*6310*/  SHF.R.U32.HI R5, RZ, 0x15, R39 ;  /* 0x00000015ff057819 */ /* 0x002fe80000011627 */
[----:B------:R-:W-:Y:S01]  /*6320*/  LOP3.LUT P1, RZ, R5, 0x3, R82, 0x48, !PT ;  /* 0x0000000305ff7812 */ /* 0x000fe20007824852 */
[----:B------:R-:W-:Y:S01]  /*6330*/  @!UPT UIADD3 URZ, UPT, UPT, URZ, URZ, URZ ;  /* 0x000000fffffff290 */ /* 0x000fe2000fffe0ff */
[----:B----4-:R-:W-:Y:S11]  /*6340*/  @P0 BRA `(.L_x_102) ;  /* 0x0000000000080947 */ /* 0x010ff60003800000 */
[----:B------:R-:W1:Y:S02]  /*6350*/  SYNCS.PHASECHK.TRANS64.TRYWAIT P0, [R98+URZ+0xb0], R3 ;  /* 0x0000b003620075a7 */ /* 0x000e6400080011ff */
[----:B-1----:R-:W-:Y:S05]  /*6360*/  @!P0 BRA `(.L_x_103) ;  /* 0x0000003c00708947 */ /* 0x002fea0003800000 */
.L_x_102:
[----:B------:R-:W-:Y:S05]  /*6370*/  @!P1 BRA `(.L_x_104) ;  /* 0x0000000000409947 */ /* 0x000fea0003800000 */
[----:B------:R-:W4:Y:S01]  /*6380*/  LDCU.64 UR8, c[0x4][0x70] ;  /* 0x01000e00ff0877ac */ /* 0x000f220008000a00 */
[----:B-1----:R-:W-:Y:S01]  /*6390*/  MOV R3, 0x0 ;  /* 0x0000000000037802 */ /* 0x002fe20000000f00 */
[----:B------:R-:W-:Y:S02]  /*63a0*/  HFMA2 R12, -RZ, RZ, 0, 5.9604644775390625e-08 ;  /* 0x00000001ff0c7431 */ /* 0x000fe400000001ff */
[----:B------:R-:W-:Y:S02]  /*63b0*/  IMAD.MOV.U32 R8, RZ, RZ, 0x192 ;  /* 0x00000192ff087424 */ /* 0x000fe400078e00ff */
[----:B------:R-:W-:Y:S01]  /*63c0*/  IMAD.MOV.U32 R13, RZ, RZ, RZ ;  /* 0x000000ffff0d7224 */ /* 0x000fe200078e00ff */
[----:B------:R-:W1:Y:S01]  /*63d0*/  LDCU.64 UR6, c[0x4][0x78] ;  /* 0x01000f00ff0677ac */ /* 0x000e620008000a00 */
[----:B--2---:R-:W2:Y:S01]  /*63e0*/  LDC.64 R2, c[0x4][R3] ;  /* 0x0100000003027b82 */ /* 0x004ea20000000a00 */
[----:B------:R-:W5:Y:S01]  /*63f0*/  LDCU.64 UR4, c[0x4][0x10] ;  /* 0x01000200ff0477ac */ /* 0x000f620008000a00 */
[----:B----4-:R-:W-:Y:S01]  /*6400*/  MOV R5, UR9 ;  /* 0x0000000900057c02 */ /* 0x010fe20008000f00 */
[----:B------:R-:W-:Y:S01]  /*6410*/  IMAD.U32 R4, RZ, RZ, UR8 ;  /* 0x00000008ff047e24 */ /* 0x000fe2000f8e00ff */
[----:B-1----:R-:W-:Y:S01]  /*6420*/  MOV R7, UR7 ;  /* 0x0000000700077c02 */ /* 0x002fe20008000f00 */
[----:B------:R-:W-:Y:S01]  /*6430*/  IMAD.U32 R6, RZ, RZ, UR6 ;  /* 0x00000006ff067e24 */ /* 0x000fe2000f8e00ff */
[----:B-----5:R-:W-:Y:S01]  /*6440*/  MOV R11, UR5 ;  /* 0x00000005000b7c02 */ /* 0x020fe20008000f00 */
[----:B------:R-:W-:Y:S02]  /*6450*/  IMAD.U32 R10, RZ, RZ, UR4 ;  /* 0x00000004ff0a7e24 */ /* 0x000fe4000f8e00ff */
[----:B------:R-:W-:Y:S07]  /*6460*/  LEPC R20, `(.L_x_104) ;  /* 0x000000001014794e */ /* 0x000fee0000000000 */
[----:B--23--:R-:W-:Y:S05]  /*6470*/  CALL.ABS.NOINC R2 ;  /* 0x0000000002007343 */ /* 0x00cfea0003c00000 */
.L_x_104:
[----:B------:R-:W-:Y:S05]  /*6480*/  WARPSYNC.ALL ;  /* 0x0000000000007948 */ /* 0x000fea0003800000 */
[----:B------:R-:W-:Y:S01]  /*6490*/  R2UR UR4, R39 ;  /* 0x00000000270472ca */ /* 0x000fe200000e0000 */
[--C-:B------:R-:W-:Y:S01]  /*64a0*/  HADD2.F32 R40, -RZ, R48.reuse.H0_H0 ;  /* 0x20000030ff287230 */ /* 0x100fe20000004100 */
[----:B------:R-:W-:Y:S01]  /*64b0*/  SHF.L.U32 R62, R93, 0x1, RZ ;  /* 0x000000015d3e7819 */ /* 0x000fe200000006ff */
[----:B------:R-:W-:Y:S01]  /*64c0*/  HADD2.F32 R43, -RZ, R48.H1_H1 ;  /* 0x30000030ff2b7230 */ /* 0x000fe20000004100 */
[----:B------:R-:W-:Y:S01]  /*64d0*/  ISETP.NE.AND P0, PT, R94, RZ, PT ;  /* 0x000000ff5e00720c */ /* 0x000fe20003f05270 */
[----:B------:R-:W-:Y:S01]  /*64e0*/  HADD2.F32 R42, -RZ, R49.H0_H0 ;  /* 0x20000031ff2a7230 */ /* 0x000fe20000004100 */
[----:B------:R-:W-:Y:S01]  /*64f0*/  IADD3 R99, PT, PT, R99, R62, RZ ;  /* 0x0000003e63637210 */ /* 0x000fe20007ffe0ff */
[----:B------:R-:W-:Y:S01]  /*6500*/  HADD2.F32 R45, -RZ, R51.H0_H0 ;  /* 0x20000033ff2d7230 */ /* 0x000fe20000004100 */
[----:B------:R-:W-:Y:S02]  /*6510*/  BSSY.RECONVERGENT B0, `(.L_x_105) ;  /* 0x0000085000007945 */ /* 0x000fe40003800200 */
[----:B------:R-:W-:Y:S03]  /*6520*/  IADD3 R100, PT, PT, R92, R99, RZ ;  /* 0x000000635c647210 */ /* 0x000fe60007ffe0ff */
[----:B--2---:R-:W3:Y:S02]  /*6530*/  LDTM.16dp256bit.x8 R4, tmem[UR4] ;  /* 0x00000004000479ee */ /* 0x004ee400081a0000 */
[C---:B---3--:R-:W-:Y:S01]  /*6540*/  FMUL R0, R38.reuse, R4 ;  /* 0x0000000426007220 */ /* 0x048fe20000400000 */
[C---:B------:R-:W-:Y:S01]  /*6550*/  FMUL R2, R38.reuse, R5 ;  /* 0x0000000526027220 */ /* 0x040fe20000400000 */
[C---:B-1----:R-:W-:Y:S01]  /*6560*/  FMUL R3, R38.reuse, R6 ;  /* 0x0000000626037220 */ /* 0x042fe20000400000 */
[C---:B------:R-:W-:Y:S01]  /*6570*/  FMUL R7, R38.reuse, R7 ;  /* 0x0000000726077220 */ /* 0x040fe20000400000 */
[C---:B------:R-:W-:Y:S01]  /*6580*/  FFMA R0, R41.reuse, R40, R0 ;  /* 0x0000002829007223 */ /* 0x040fe20000000000 */
[----:B------:R-:W-:Y:S02]  /*6590*/  HADD2.F32 R40, -RZ, R49.H1_H1 ;  /* 0x30000031ff287230 */ /* 0x000fe40000004100 */
[C---:B------:R-:W-:Y:S01]  /*65a0*/  FFMA R2, R41.reuse, R43, R2 ;  /* 0x0000002b29027223 */ /* 0x040fe20000000002 */
[C---:B------:R-:W-:Y:S01]  /*65b0*/  FFMA R3, R41.reuse, R42, R3 ;  /* 0x0000002a29037223 */ /* 0x040fe20000000003 */
[--C-:B------:R-:W-:Y:S02]  /*65c0*/  HADD2.F32 R43, -RZ, R50.reuse.H0_H0 ;  /* 0x20000032ff2b7230 */ /* 0x100fe40000004100 */
[----:B------:R-:W-:Y:S01]  /*65d0*/  FMUL R4, R38, R8 ;  /* 0x0000000826047220 */ /* 0x000fe20000400000 */
[----:B------:R-:W-:Y:S01]  /*65e0*/  HADD2.F32 R42, -RZ, R50.H1_H1 ;  /* 0x30000032ff2a7230 */ /* 0x000fe20000004100 */
[----:B------:R-:W-:Y:S01]  /*65f0*/  F2FP.F16.F32.PACK_AB R52, R2, R0 ;  /* 0x000000000234723e */ /* 0x000fe200000000ff */
[C---:B------:R-:W-:Y:S01]  /*6600*/  FFMA R7, R41.reuse, R40, R7 ;  /* 0x0000002829077223 */ /* 0x040fe20000000007 */
[----:B------:R-:W-:Y:S01]  /*6610*/  FFMA R4, R41, R43, R4 ;  /* 0x0000002b29047223 */ /* 0x000fe20000000004 */
[C---:B------:R-:W-:Y:S01]  /*6620*/  FMUL R5, R38.reuse, R9 ;  /* 0x0000000926057220 */ /* 0x040fe20000400000 */
[C---:B------:R-:W-:Y:S01]  /*6630*/  FMUL R6, R38.reuse, R10 ;  /* 0x0000000a26067220 */ /* 0x040fe20000400000 */
[----:B------:R-:W-:Y:S01]  /*6640*/  HADD2.F32 R40, -RZ, R51.H1_H1 ;  /* 0x30000033ff287230 */ /* 0x000fe20000004100 */
[----:B------:R-:W-:Y:S01]  /*6650*/  F2FP.F16.F32.PACK_AB R53, R7, R3 ;  /* 0x000000030735723e */ /* 0x000fe200000000ff */
[C---:B------:R-:W-:Y:S01]  /*6660*/  FFMA R5, R41.reuse, R42, R5 ;  /* 0x0000002a29057223 */ /* 0x040fe20000000005 */
[----:B------:R-:W-:Y:S01]  /*6670*/  FFMA R6, R41, R45, R6 ;  /* 0x0000002d29067223 */ /* 0x000fe20000000006 */
[C---:B------:R-:W-:Y:S01]  /*6680*/  FMUL R11, R38.reuse, R11 ;  /* 0x0000000b260b7220 */ /* 0x040fe20000400000 */
[--C-:B------:R-:W-:Y:S02]  /*6690*/  HADD2.F32 R43, -RZ, R56.reuse.H0_H0 ;  /* 0x20000038ff2b7230 */ /* 0x100fe40000004100 */
[C---:B------:R-:W-:Y:S01]  /*66a0*/  FMUL R8, R38.reuse, R12 ;  /* 0x0000000c26087220 */ /* 0x040fe20000400000 */
[----:B------:R-:W-:Y:S01]  /*66b0*/  F2FP.F16.F32.PACK_AB R54, R5, R4 ;  /* 0x000000040536723e */ /* 0x000fe200000000ff */
[C---:B------:R-:W-:Y:S01]  /*66c0*/  FFMA R11, R41.reuse, R40, R11 ;  /* 0x00000028290b7223 */ /* 0x040fe2000000000b */
[----:B------:R-:W-:Y:S02]  /*66d0*/  HADD2.F32 R40, -RZ, R56.H1_H1 ;  /* 0x30000038ff287230 */ /* 0x000fe40000004100 */
[----:B------:R-:W-:Y:S01]  /*66e0*/  FFMA R8, R41, R43, R8 ;  /* 0x0000002b29087223 */ /* 0x000fe20000000008 */
[C---:B------:R-:W-:Y:S01]  /*66f0*/  FMUL R9, R38.reuse, R13 ;  /* 0x0000000d26097220 */ /* 0x040fe20000400000 */
[--C-:B------:R-:W-:Y:S01]  /*6700*/  HADD2.F32 R45, -RZ, R57.reuse.H0_H0 ;  /* 0x20000039ff2d7230 */ /* 0x100fe20000004100 */
[----:B------:R-:W-:Y:S01]  /*6710*/  F2FP.F16.F32.PACK_AB R55, R11, R6 ;  /* 0x000000060b37723e */ /* 0x000fe200000000ff */
[C---:B------:R-:W-:Y:S01]  /*6720*/  FMUL R10, R38.reuse, R14 ;  /* 0x0000000e260a7220 */ /* 0x040fe20000400000 */
[----:B------:R-:W-:Y:S02]  /*6730*/  HADD2.F32 R42, -RZ, R57.H1_H1 ;  /* 0x30000039ff2a7230 */ /* 0x000fe40000004100 */
[C---:B------:R-:W-:Y:S01]  /*6740*/  FFMA R9, R41.reuse, R40, R9 ;  /* 0x0000002829097223 */ /* 0x040fe20000000009 */
[C---:B------:R-:W-:Y:S01]  /*6750*/  FMUL R15, R38.reuse, R15 ;  /* 0x0000000f260f7220 */ /* 0x040fe20000400000 */
[----:B------:R1:W-:Y:S01]  /*6760*/  STSM.16.M88.4 [R97+0x400], R52 ;  /* 0x0004003461007844 */ /* 0x0003e20000000200 */
[----:B------:R-:W-:Y:S01]  /*6770*/  FFMA R10, R41, R45, R10 ;  /* 0x0000002d290a7223 */ /* 0x000fe2000000000a */
[--C-:B------:R-:W-:Y:S01]  /*6780*/  HADD2.F32 R40, -RZ, R58.reuse.H0_H0 ;  /* 0x2000003aff287230 */ /* 0x100fe20000004100 */
[----:B------:R-:W-:Y:S01]  /*6790*/  F2FP.F16.F32.PACK_AB R68, R9, R8 ;  /* 0x000000080944723e */ /* 0x000fe200000000ff */
[----:B------:R-:W-:Y:S01]  /*67a0*/  FFMA R15, R41, R42, R15 ;  /* 0x0000002a290f7223 */ /* 0x000fe2000000000f */
[C---:B------:R-:W-:Y:S01]  /*67b0*/  FMUL R12, R38.reuse, R16 ;  /* 0x00000010260c7220 */ /* 0x040fe20000400000 */
[----:B------:R-:W-:Y:S02]  /*67c0*/  HADD2.F32 R42, -RZ, R58.H1_H1 ;  /* 0x3000003aff2a7230 */ /* 0x000fe40000004100 */
[C---:B------:R-:W-:Y:S01]  /*67d0*/  FMUL R13, R38.reuse, R17 ;  /* 0x00000011260d7220 */ /* 0x040fe20000400000 */
[--C-:B------:R-:W-:Y:S01]  /*67e0*/  HADD2.F32 R43, -RZ, R59.reuse.H0_H0 ;  /* 0x2000003bff2b7230 */ /* 0x100fe20000004100 */
[----:B------:R-:W-:Y:S01]  /*67f0*/  F2FP.F16.F32.PACK_AB R69, R15, R10 ;  /* 0x0000000a0f45723e */ /* 0x000fe200000000ff */
[C---:B------:R-:W-:Y:S01]  /*6800*/  FFMA R12, R41.reuse, R40, R12 ;  /* 0x00000028290c7223 */ /* 0x040fe2000000000c */
[----:B------:R-:W-:Y:S01]  /*6810*/  FFMA R13, R41, R42, R13 ;  /* 0x0000002a290d7223 */ /* 0x000fe2000000000d */
[C---:B------:R-:W-:Y:S01]  /*6820*/  FMUL R14, R38.reuse, R18 ;  /* 0x00000012260e7220 */ /* 0x040fe20000400000 */
[----:B------:R-:W-:Y:S02]  /*6830*/  HADD2.F32 R40, -RZ, R59.H1_H1 ;  /* 0x3000003bff287230 */ /* 0x000fe40000004100 */
[C---:B------:R-:W-:Y:S01]  /*6840*/  FMUL R19, R38.reuse, R19 ;  /* 0x0000001326137220 */ /* 0x040fe20000400000 */
[C---:B------:R-:W-:Y:S01]  /*6850*/  FMUL R16, R38.reuse, R20 ;  /* 0x0000001426107220 */ /* 0x040fe20000400000 */
[----:B------:R-:W-:Y:S01]  /*6860*/  F2FP.F16.F32.PACK_AB R70, R13, R12 ;  /* 0x0000000c0d46723e */ /* 0x000fe200000000ff */
[C---:B------:R-:W-:Y:S01]  /*6870*/  FFMA R14, R41.reuse, R43, R14 ;  /* 0x0000002b290e7223 */ /* 0x040fe2000000000e */
[--C-:B------:R-:W-:Y:S02]  /*6880*/  HADD2.F32 R43, -RZ, R64.reuse.H0_H0 ;  /* 0x20000040ff2b7230 */ /* 0x100fe40000004100 */
[C---:B------:R-:W-:Y:S01]  /*6890*/  FFMA R19, R41.reuse, R40, R19 ;  /* 0x0000002829137223 */ /* 0x040fe20000000013 */
[----:B------:R-:W-:Y:S02]  /*68a0*/  HADD2.F32 R42, -RZ, R64.H1_H1 ;  /* 0x30000040ff2a7230 */ /* 0x000fe40000004100 */
[C---:B------:R-:W-:Y:S01]  /*68b0*/  FMUL R17, R38.reuse, R21 ;  /* 0x0000001526117220 */ /* 0x040fe20000400000 */
[--C-:B------:R-:W-:Y:S02]  /*68c0*/  HADD2.F32 R45, -RZ, R65.reuse.H0_H0 ;  /* 0x20000041ff2d7230 */ /* 0x100fe40000004100 */
[----:B------:R-:W-:Y:S01]  /*68d0*/  FFMA R16, R41, R43, R16 ;  /* 0x0000002b29107223 */ /* 0x000fe20000000010 */
[----:B------:R-:W-:Y:S01]  /*68e0*/  F2FP.F16.F32.PACK_AB R71, R19, R14 ;  /* 0x0000000e1347723e */ /* 0x000fe200000000ff */
[----:B------:R-:W-:Y:S01]  /*68f0*/  FFMA R17, R41, R42, R17 ;  /* 0x0000002a29117223 */ /* 0x000fe20000000011 */
[C---:B------:R-:W-:Y:S01]  /*6900*/  FMUL R18, R38.reuse, R22 ;  /* 0x0000001626127220 */ /* 0x040fe20000400000 */
[----:B------:R-:W-:Y:S02]  /*6910*/  HADD2.F32 R40, -RZ, R65.H1_H1 ;  /* 0x30000041ff287230 */ /* 0x000fe40000004100 */
[C---:B------:R-:W-:Y:S01]  /*6920*/  FMUL R23, R38.reuse, R23 ;  /* 0x0000001726177220 */ /* 0x040fe20000400000 */
[----:B------:R1:W-:Y:S01]  /*6930*/  STSM.16.M88.4 [R96+0x400], R68 ;  /* 0x0004004460007844 */ /* 0x0003e20000000200 */
[----:B------:R-:W-:Y:S01]  /*6940*/  F2FP.F16.F32.PACK_AB R104, R17, R16 ;  /* 0x000000101168723e */ /* 0x000fe200000000ff */
[C---:B------:R-:W-:Y:S01]  /*6950*/  FFMA R18, R41.reuse, R45, R18 ;  /* 0x0000002d29127223 */ /* 0x040fe20000000012 */
[----:B------:R-:W-:Y:S01]  /*6960*/  FFMA R23, R41, R40, R23 ;  /* 0x0000002829177223 */ /* 0x000fe20000000017 */
[--C-:B------:R-:W-:Y:S02]  /*6970*/  HADD2.F32 R43, -RZ, R66.reuse.H0_H0 ;  /* 0x20000042ff2b7230 */ /* 0x100fe40000004100 */
[C---:B------:R-:W-:Y:S01]  /*6980*/  FMUL R20, R38.reuse, R24 ;  /* 0x0000001826147220 */ /* 0x040fe20000400000 */
[----:B------:R-:W-:Y:S02]  /*6990*/  HADD2.F32 R40, -RZ, R66.H1_H1 ;  /* 0x30000042ff287230 */ /* 0x000fe40000004100 */
[C---:B------:R-:W-:Y:S01]  /*69a0*/  FMUL R21, R38.reuse, R25 ;  /* 0x0000001926157220 */ /* 0x040fe20000400000 */
[--C-:B------:R-:W-:Y:S01]  /*69b0*/  HADD2.F32 R45, -RZ, R67.reuse.H0_H0 ;  /* 0x20000043ff2d7230 */ /* 0x100fe20000004100 */
[----:B------:R-:W-:Y:S01]  /*69c0*/  F2FP.F16.F32.PACK_AB R105, R23, R18 ;  /* 0x000000121769723e */ /* 0x000fe200000000ff */
[C---:B------:R-:W-:Y:S01]  /*69d0*/  FFMA R20, R41.reuse, R43, R20 ;  /* 0x0000002b29147223 */ /* 0x040fe20000000014 */
[C---:B------:R-:W-:Y:S01]  /*69e0*/  FFMA R21, R41.reuse, R40, R21 ;  /* 0x0000002829157223 */ /* 0x040fe20000000015 */
[C---:B------:R-:W-:Y:S01]  /*69f0*/  FMUL R22, R38.reuse, R26 ;  /* 0x0000001a26167220 */ /* 0x040fe20000400000 */
[----:B------:R-:W-:Y:S02]  /*6a00*/  HADD2.F32 R42, -RZ, R67.H1_H1 ;  /* 0x30000043ff2a7230 */ /* 0x000fe40000004100 */
[C---:B------:R-:W-:Y:S01]  /*6a10*/  FMUL R27, R38.reuse, R27 ;  /* 0x0000001b261b7220 */ /* 0x040fe20000400000 */
[--C-:B------:R-:W-:Y:S02]  /*6a20*/  HADD2.F32 R40, -RZ, R72.reuse.H0_H0 ;  /* 0x20000048ff287230 */ /* 0x100fe40000004100 */
[C---:B------:R-:W-:Y:S01]  /*6a30*/  FFMA R22, R41.reuse, R45, R22 ;  /* 0x0000002d29167223 */ /* 0x040fe20000000016 */
[C---:B------:R-:W-:Y:S01]  /*6a40*/  FMUL R24, R38.reuse, R28 ;  /* 0x0000001c26187220 */ /* 0x040fe20000400000 */
[C---:B------:R-:W-:Y:S01]  /*6a50*/  FFMA R27, R41.reuse, R42, R27 ;  /* 0x0000002a291b7223 */ /* 0x040fe2000000001b */
[----:B------:R-:W-:Y:S02]  /*6a60*/  HADD2.F32 R42, -RZ, R72.H1_H1 ;  /* 0x30000048ff2a7230 */ /* 0x000fe40000004100 */
[C---:B------:R-:W-:Y:S01]  /*6a70*/  FMUL R25, R38.reuse, R29 ;  /* 0x0000001d26197220 */ /* 0x040fe20000400000 */
[--C-:B------:R-:W-:Y:S02]  /*6a80*/  HADD2.F32 R43, -RZ, R73.reuse.H0_H0 ;  /* 0x20000049ff2b7230 */ /* 0x100fe40000004100 */
[C---:B------:R-:W-:Y:S01]  /*6a90*/  FMUL R26, R38.reuse, R30 ;  /* 0x0000001e261a7220 */ /* 0x040fe20000400000 */
[C---:B------:R-:W-:Y:S01]  /*6aa0*/  FFMA R24, R41.reuse, R40, R24 ;  /* 0x0000002829187223 */ /* 0x040fe20000000018 */
[----:B------:R-:W-:Y:S02]  /*6ab0*/  HADD2.F32 R40, -RZ, R73.H1_H1 ;  /* 0x30000049ff287230 */ /* 0x000fe40000004100 */
[C---:B------:R-:W-:Y:S01]  /*6ac0*/  FFMA R25, R41.reuse, R42, R25 ;  /* 0x0000002a29197223 */ /* 0x040fe20000000019 */
[C---:B------:R-:W-:Y:S01]  /*6ad0*/  FMUL R31, R38.reuse, R31 ;  /* 0x0000001f261f7220 */ /* 0x040fe20000400000 */
[C---:B------:R-:W-:Y:S01]  /*6ae0*/  FFMA R26, R41.reuse, R43, R26 ;  /* 0x0000002b291a7223 */ /* 0x040fe2000000001a */
[--C-:B------:R-:W-:Y:S02]  /*6af0*/  HADD2.F32 R43, -RZ, R74.reuse.H0_H0 ;  /* 0x2000004aff2b7230 */ /* 0x100fe40000004100 */
[C---:B------:R-:W-:Y:S01]  /*6b00*/  FMUL R28, R38.reuse, R32 ;  /* 0x00000020261c7220 */ /* 0x040fe20000400000 */
[----:B------:R-:W-:Y:S02]  /*6b10*/  HADD2.F32 R42, -RZ, R74.H1_H1 ;  /* 0x3000004aff2a7230 */ /* 0x000fe40000004100 */
[C---:B------:R-:W-:Y:S01]  /*6b20*/  FFMA R31, R41.reuse, R40, R31 ;  /* 0x00000028291f7223 */ /* 0x040fe2000000001f */
[C---:B------:R-:W-:Y:S01]  /*6b30*/  FMUL R29, R38.reuse, R33 ;  /* 0x00000021261d7220 */ /* 0x040fe20000400000 */
[--C-:B------:R-:W-:Y:S02]  /*6b40*/  HADD2.F32 R45, -RZ, R75.reuse.H0_H0 ;  /* 0x2000004bff2d7230 */ /* 0x100fe40000004100 */
[C---:B------:R-:W-:Y:S01]  /*6b50*/  FMUL R30, R38.reuse, R34 ;  /* 0x00000022261e7220 */ /* 0x040fe20000400000 */
[----:B------:R-:W-:Y:S02]  /*6b60*/  HADD2.F32 R40, -RZ, R75.H1_H1 ;  /* 0x3000004bff287230 */ /* 0x000fe40000004100 */
[----:B------:R-:W-:Y:S01]  /*6b70*/  FMUL R35, R38, R35 ;  /* 0x0000002326237220 */ /* 0x000fe20000400000 */
[C---:B------:R-:W-:Y:S01]  /*6b80*/  FFMA R28, R41.reuse, R43, R28 ;  /* 0x0000002b291c7223 */ /* 0x040fe2000000001c */
[C---:B------:R-:W-:Y:S01]  /*6b90*/  FFMA R29, R41.reuse, R42, R29 ;  /* 0x0000002a291d7223 */ /* 0x040fe2000000001d */
[C---:B------:R-:W-:Y:S01]  /*6ba0*/  FFMA R30, R41.reuse, R45, R30 ;  /* 0x0000002d291e7223 */ /* 0x040fe2000000001e */
[----:B------:R-:W-:Y:S01]  /*6bb0*/  FFMA R35, R41, R40, R35 ;  /* 0x0000002829237223 */ /* 0x000fe20000000023 */
[----:B------:R-:W-:Y:S02]  /*6bc0*/  F2FP.F16.F32.PACK_AB R106, R21, R20 ;  /* 0x00000014156a723e */ /* 0x000fe400000000ff */
[----:B------:R-:W-:Y:S02]  /*6bd0*/  F2FP.F16.F32.PACK_AB R107, R27, R22 ;  /* 0x000000161b6b723e */ /* 0x000fe400000000ff */
[----:B------:R-:W-:Y:S02]  /*6be0*/  F2FP.F16.F32.PACK_AB R108, R25, R24 ;  /* 0x00000018196c723e */ /* 0x000fe400000000ff */
[----:B------:R-:W-:Y:S01]  /*6bf0*/  F2FP.F16.F32.PACK_AB R109, R31, R26 ;  /* 0x0000001a1f6d723e */ /* 0x000fe200000000ff */
[----:B------:R1:W-:Y:S01]  /*6c00*/  STSM.16.M88.4 [R99], R104 ;  /* 0x0000006863007844 */ /* 0x0003e20000000200 */
[----:B------:R-:W-:Y:S02]  /*6c10*/  F2FP.F16.F32.PACK_AB R110, R29, R28 ;  /* 0x0000001c1d6e723e */ /* 0x000fe400000000ff */
[----:B------:R-:W-:Y:S05]  /*6c20*/  F2FP.F16.F32.PACK_AB R111, R35, R30 ;  /* 0x0000001e236f723e */ /* 0x000fea00000000ff */
[----:B------:R1:W-:Y:S01]  /*6c30*/  STSM.16.M88.4 [R100], R108 ;  /* 0x0000006c64007844 */ /* 0x0003e20000000200 */
[----:B------:R-:W-:Y:S01]  /*6c40*/  @!PT LDS RZ, [RZ] ;  /* 0x00000000fffff984 */ /* 0x000fe20000000800 */
[----:B------:R-:W-:Y:S01]  /*6c50*/  @!PT LDS RZ, [RZ] ;  /* 0x00000000fffff984 */ /* 0x000fe20000000800 */
[----:B------:R-:W-:Y:S01]  /*6c60*/  @!PT LDS RZ, [RZ] ;  /* 0x00000000fffff984 */ /* 0x000fe20000000800 */
[----:B------:R-:W-:Y:S01]  /*6c70*/  @!PT LDS RZ, [RZ] ;  /* 0x00000000fffff984 */ /* 0x000fe20000000800 */
[----:B------:R2:W-:Y:S07]  /*6c80*/  MEMBAR.ALL.CTA ;  /* 0x0000000000007992 */ /* 0x0005ee0000008000 */
[----:B--2---:R-:W2:Y:S02]  /*6c90*/  FENCE.VIEW.ASYNC.S ;  /* 0x00000000000073c6 */ /* 0x004ea40000000000 */
[----:B--2---:R-:W-:Y:S06]  /*6ca0*/  BAR.SYNC.DEFER_BLOCKING 0x1, 0x80 ;  /* 0x0042000000007b1d */ /* 0x004fec0000010000 */
[----:B------:R-:W-:Y:S05]  /*6cb0*/  @P0 BRA `(.L_x_106) ;  /* 0x0000000000280947 */ /* 0x000fea0003800000 */
[----:B------:R-:W2:Y:S01]  /*6cc0*/  LDCU.64 UR6, c[0x0][0x348] ;  /* 0x00006900ff0677ac */ /* 0x000ea20008000a00 */
[----:B------:R-:W-:Y:S01]  /*6cd0*/  UIADD3 UR4, UPT, UPT, UR44, 0x400, URZ ;  /* 0x000004002c047890 */ /* 0x000fe2000fffe0ff */
[----:B------:R-:W-:Y:S05]  /*6ce0*/  UMOV UR51, UR36 ;  /* 0x0000002400337c82 */ /* 0x000fea0008000000 */
[----:B------:R-:W-:Y:S04]  /*6cf0*/  MOV R86, UR4 ;  /* 0x0000000400567c02 */ /* 0x000fe80008000f00 */
[----:B------:R-:W-:Y:S01]  /*6d00*/  R2UR UR48, R86 ;  /* 0x00000000563072ca */ /* 0x000fe200000e0000 */
[----:B--2---:R-:W-:Y:S04]  /*6d10*/  UIADD3 UR4, UP0, UPT, UR6, 0x680, URZ ;  /* 0x0000068006047890 */ /* 0x004fe8000ff1e0ff */
[----:B------:R-:W-:Y:S09]  /*6d20*/  UIADD3.X UR5, UPT, UPT, URZ, UR7, URZ, UP0, !UPT ;  /* 0x00000007ff057290 */ /* 0x000ff200087fe4ff */
[----:B------:R2:W-:Y:S01]  /*6d30*/  UTMASTG.3D [UR48], [UR4] ;  /* 0x00000030040073b5 */ /* 0x0005e20008010000 */
[----:B------:R0:W-:Y:S01]  /*6d40*/  UTMACMDFLUSH ;  /* 0x00000000000079b7 */ /* 0x0001e20000000000 */
[----:B--2---:R-:W-:Y:S04]  /*6d50*/  DEPBAR.LE SB0, 0x1 ;  /* 0x000080400000791a */ /* 0x004fe80000000000 */
.L_x_106:
[----:B------:R-:W-:Y:S05]  /*6d60*/  BSYNC.RECONVERGENT B0 ;  /* 0x0000000000007941 */ /* 0x000fea0003800200 */
.L_x_105:
[----:B------:R-:W-:Y:S01]  /*6d70*/  BAR.SYNC.DEFER_BLOCKING 0x1, 0x80 ;  /* 0x0042000000007b1d */ /* 0x000fe20000010000 */
[----:B------:R-:W-:Y:S01]  /*6d80*/  ISETP.NE.AND P1, PT, R95, RZ, PT ;  /* 0x000000ff5f00720c */ /* 0x000fe20003f25270 */
[----:B------:R-:W-:Y:S01]  /*6d90*/  UISETP.NE.AND UP0, UPT, UR47, URZ, UPT ;  /* 0x000000ff2f00728c */ /* 0x000fe2000bf05270 */
[----:B------:R-:W-:Y:S11]  /*6da0*/  LEA R3, R46, UR44, 0x3 ;  /* 0x0000002c2e037c11 */ /* 0x000ff6000f8e18ff */
[----:B------:R-:W-:Y:S01]  /*6db0*/  @P1 SHF.L.U32 R4, R91, 0x1f, RZ ;  /* 0x0000001f5b041819 */ /* 0x000fe200000006ff */
[----:B------:R-:W-:Y:S06]  /*6dc0*/  BRA.U !UP0, `(.L_x_107) ;  /* 0x0000000108247547 */ /* 0x000fec000b800000 */
[----:B------:R-:W2:Y:S01]  /*6dd0*/  S2R R0, SR_CgaCtaId ;  /* 0x0000000000007919 */ /* 0x000ea20000008800 */
[----:B------:R-:W-:Y:S01]  /*6de0*/  IMAD.U32 R2, RZ, RZ, UR46 ;  /* 0x0000002eff027e24 */ /* 0x000fe2000f8e00ff */
[----:B------:R-:W-:Y:S04]  /*6df0*/  UIADD3 UR4, UPT, UPT, UR46, 0x1, URZ ;  /* 0x000000012e047890 */ /* 0x000fe8000fffe0ff */
[----:B------:R-:W-:Y:S01]  /*6e00*/  @P1 LEA R2, R2, UR44, 0x3 ;  /* 0x0000002c02021c11 */ /* 0x000fe2000f8e18ff */
[----:B------:R-:W-:Y:S04]  /*6e10*/  UISETP.NE.AND UP0, UPT, UR4, 0x4, UPT ;  /* 0x000000040400788c */ /* 0x000fe8000bf05270 */
[----:B------:R-:W-:Y:S01]  /*6e20*/  @P1 VIADD R5, R2, 0x60 ;  /* 0x0000006002051836 */ /* 0x000fe20000000000 */
[----:B------:R-:W-:Y:S04]  /*6e30*/  USEL UR46, UR4, URZ, UP0 ;  /* 0x000000ff042e7287 */ /* 0x000fe80008000000 */
[----:B--2---:R-:W-:Y:S04]  /*6e40*/  @P1 PRMT R0, R0, 0x654, R5 ;  /* 0x0000065400001816 */ /* 0x004fe80000000005 */
[----:B------:R2:W-:Y:S04]  /*6e50*/  @P1 SYNCS.ARRIVE.TRANS64.RED.A1T0 RZ, [R0+URZ], RZ ;  /* 0x000000ff00ff19a7 */ /* 0x0005e800081004ff */
.L_x_107:
[----:B------:R-:W3:Y:S01]  /*6e60*/  @P1 SYNCS.PHASECHK.TRANS64.TRYWAIT P0, [R3+URZ+0x40], R4 ;  /* 0x00004004030015a7 */ /* 0x000ee200080011ff */
[----:B------:R-:W-:Y:S01]  /*6e70*/  BSSY B1, `(.L_x_108) ;  /* 0x0000017000017945 */ /* 0x000fe20003800000 */
[----:B---3--:R-:W-:Y:S03]  /*6e80*/  @P1 SEL R60, RZ, 0x1, !P0 ;  /* 0x00000001ff3c1807 */ /* 0x008fe60004000000 */
[----:B------:R-:W-:Y:S05]  /*6e90*/  @!P1 BRA `(.L_x_109) ;  /* 0x0000000000509947 */ /* 0x000fea0003800000 */
[----:B------:R-:W-:Y:S01]  /*6ea0*/  ISETP.NE.AND P1, PT, R61, RZ, PT ;  /* 0x000000ff3d00720c */ /* 0x000fe20003f25270 */
[----:B------:R-:W-:Y:S01]  /*6eb0*/  BSSY B0, `(.L_x_110) ;  /* 0x000000a000007945 */ /* 0x000fe20003800000 */
[----:B------:R-:W-:Y:S11]  /*6ec0*/  ISETP.NE.AND P0, PT, R60, RZ, PT ;  /* 0x000000ff3c00720c */ /* 0x000ff60003f05270 */
[----:B------:R-:W-:Y:S04]  /*6ed0*/  @P1 IMAD R4, R46, 0x2000, R47 ;  /* 0x000020002e041824 */ /* 0x000fe800078e022f */
[----:B------:R-:W-:Y:S04]  /*6ee0*/  @P1 VIADD R7, R4, UR44 ;  /* 0x0000002c04071c36 */ /* 0x000fe80008000000 */
[----:B------:R-:W-:Y:S01]  /*6ef0*/  @P1 IMAD.IADD R2, R92, 0x1, R7 ;  /* 0x000000015c021824 */ /* 0x000fe200078e0207 */
[----:B------:R-:W-:Y:S01]  /*6f00*/  @P1 IADD3 R5, PT, PT, R62, R7, RZ ;  /* 0x000000073e051210 */ /* 0x000fe20007ffe0ff */
[----:B------:R-:W-:Y:S06]  /*6f10*/  @P0 BRA `(.L_x_111) ;  /* 0x00000000000c0947 */ /* 0x000fec0003800000 */
[----:B--2---:R-:W-:Y:S04]  /*6f20*/  SHF.L.U32 R0, R91, 0x1f, RZ ;  /* 0x0000001f5b007819 */ /* 0x004fe800000006ff */
[----:B------:R-:W2:Y:S02]  /*6f30*/  SYNCS.PHASECHK.TRANS64.TRYWAIT P0, [R3+URZ+0x40], R0 ;  /* 0x00004000030075a7 */ /* 0x000ea400080011ff */
[----:B--2---:R-:W-:Y:S05]  /*6f40*/  @!P0 BRA `(.L_x_112) ;  /* 0x00000030008c8947 */ /* 0x004fea0003800000 */
.L_x_111:
[----:B------:R-:W-:Y:S05]  /*6f50*/  BSYNC B0 ;  /* 0x0000000000007941 */ /* 0x000fea0003800000 */
.L_x_110:
[----:B------:R-:W-:Y:S02]  /*6f60*/  ISETP.NE.AND P0, PT, R61, RZ, PT ;  /* 0x000000ff3d00720c */ /* 0x000fe40003f05270 */
[----:B------:R-:W-:Y:S11]  /*6f70*/  IADD3 R46, PT, PT, R46, 0x1, RZ ;  /* 0x000000012e2e7810 */ /* 0x000ff60007ffe0ff */
[----:B--2---:R-:W-:Y:S01]  /*6f80*/  @P0 IMAD.IADD R0, R92, 0x1, R5 ;  /* 0x000000015c000824 */ /* 0x004fe200078e0205 */
[----:B------:R-:W-:Y:S05]  /*6f90*/  @P0 WARPSYNC.ALL ;  /* 0x0000000000000948 */ /* 0x000fea0003800000 */
[----:B------:R3:W4:Y:S04]  /*6fa0*/  @P0 LDSM.16.M88.4 R48, [R4+UR44+0x400] ;  /* 0x0004002c0430083b */ /* 0x0007280008000200 */
[----:B------:R3:W2:Y:S04]  /*6fb0*/  @P0 LDSM.16.M88.4 R56, [R2+0x400] ;  /* 0x000400000238083b */ /* 0x0006a80000000200 */
[----:B------:R3:W1:Y:S04]  /*6fc0*/  @P0 LDSM.16.M88.4 R64, [R5+0x400] ;  /* 0x000400000540083b */ /* 0x0006680000000200 */
[----:B------:R3:W1:Y:S02]  /*6fd0*/  @P0 LDSM.16.M88.4 R72, [R0+0x400] ;  /* 0x000400000048083b */ /* 0x0006640000000200 */
.L_x_109:
[----:B------:R-:W-:Y:S05]  /*6fe0*/  BSYNC B1 ;  /* 0x0000000000017941 */ /* 0x000fea0003800000 */
.L_x_108:
[----:B------:R-:W-:Y:S05]  /*6ff0*/  VIADD R3, R39, 0x40 ;  /* 0x0000004027037836 */ /* 0x000fea0000000000 */
[----:B------:R-:W-:Y:S04]  /*7000*/  SHF.R.U32.HI R3, RZ, 0x15, R3 ;  /* 0x00000015ff037819 */ /* 0x000fe80000011603 */
[----:B------:R-:W-:Y:S11]  /*7010*/  LOP3.LUT P0, RZ, R3, 0x3, R82, 0x48, !PT ;  /* 0x0000000303ff7812 */ /* 0x000ff60007804852 */
[----:B------:R-:W-:Y:S02]  /*7020*/  @!UPT UIADD3 URZ, UPT, UPT, URZ, URZ, URZ ;  /* 0x000000fffffff290 */ /* 0x000fe4000fffe0ff */
[----:B------:R-:W-:Y:S05]  /*7030*/  @!P0 BRA `(.L_x_113) ;  /* 0x0000000000408947 */ /* 0x000fea0003800000 */
[----:B------:R-:W5:Y:S01]  /*7040*/  LDCU.64 UR8, c[0x4][0x70] ;  /* 0x01000e00ff0877ac */ /* 0x000f620008000a00 */
[----:B------:R-:W-:Y:S01]  /*7050*/  MOV R3, 0x0 ;  /* 0x0000000000037802 */ /* 0x000fe20000000f00 */
[----:B------:R-:W-:Y:S02]  /*7060*/  HFMA2 R12, -RZ, RZ, 0, 5.9604644775390625e-08 ;  /* 0x00000001ff0c7431 */ /* 0x000fe400000001ff */
[----:B------:R-:W-:Y:S02]  /*7070*/  IMAD.MOV.U32 R8, RZ, RZ, 0x192 ;  /* 0x00000192ff087424 */ /* 0x000fe400078e00ff */
[----:B------:R-:W-:Y:S01]  /*7080*/  IMAD.MOV.U32 R13, RZ, RZ, RZ ;  /* 0x000000ffff0d7224 */ /* 0x000fe200078e00ff */
[----:B------:R-:W2:Y:S01]  /*7090*/  LDCU.64 UR6, c[0x4][0x78] ;  /* 0x01000f00ff0677ac */ /* 0x000ea20008000a00 */
[----:B---3--:R-:W3:Y:S01]  /*70a0*/  LDC.64 R2, c[0x4][R3] ;  /* 0x0100000003027b82 */ /* 0x008ee20000000a00 */
[----:B------:R-:W4:Y:S01]  /*70b0*/  LDCU.64 UR4, c[0x4][0x10] ;  /* 0x01000200ff0477ac */ /* 0x000f220008000a00 */
[----:B-----5:R-:W-:Y:S01]  /*70c0*/  MOV R5, UR9 ;  /* 0x0000000900057c02 */ /* 0x020fe20008000f00 */
[----:B------:R-:W-:Y:S01]  /*70d0*/  IMAD.U32 R4, RZ, RZ, UR8 ;  /* 0x00000008ff047e24 */ /* 0x000fe2000f8e00ff */
[----:B--2---:R-:W-:Y:S01]  /*70e0*/  MOV R7, UR7 ;  /* 0x0000000700077c02 */ /* 0x004fe20008000f00 */
[----:B------:R-:W-:Y:S01]  /*70f0*/  IMAD.U32 R6, RZ, RZ, UR6 ;  /* 0x00000006ff067e24 */ /* 0x000fe2000f8e00ff */
[----:B----4-:R-:W-:Y:S01]  /*7100*/  MOV R11, UR5 ;  /* 0x00000005000b7c02 */ /* 0x010fe20008000f00 */
[----:B------:R-:W-:Y:S02]  /*7110*/  IMAD.U32 R10, RZ, RZ, UR4 ;  /* 0x00000004ff0a7e24 */ /* 0x000fe4000f8e00ff */
[----:B------:R-:W-:Y:S07]  /*7120*/  LEPC R20, `(.L_x_113) ;  /* 0x000000001014794e */ /* 0x000fee0000000000 */
[----:B-1-3--:R-:W-:Y:S05]  /*7130*/  CALL.ABS.NOINC R2 ;  /* 0x0000000002007343 */ /* 0x00afea0003c00000 */
.L_x_113:
[----:B------:R-:W-:Y:S05]  /*7140*/  WARPSYNC.ALL ;  /* 0x0000000000007948 */ /* 0x000fea0003800000 */
[----:B------:R-:W-:Y:S01]  /*7150*/  R2UR UR4, R39 ;  /* 0x00000000270472ca */ /* 0x000fe200000e0000 */
[--C-:B----4-:R-:W-:Y:S01]  /*7160*/  HADD2.F32 R40, -RZ, R48.reuse.H0_H0 ;  /* 0x20000030ff287230 */ /* 0x110fe20000004100 */
[----:B------:R-:W4:Y:S01]  /*7170*/  S2R R101, SR_CgaCtaId ;  /* 0x0000000000657919 */ /* 0x000f220000008800 */
[----:B------:R-:W-:Y:S01]  /*7180*/  HADD2.F32 R43, -RZ, R48.H1_H1 ;  /* 0x30000030ff2b7230 */ /* 0x000fe20000004100 */
[----:B------:R-:W-:Y:S01]  /*7190*/  ISETP.NE.AND P6, PT, R95, RZ, PT ;  /* 0x000000ff5f00720c */ /* 0x000fe20003fc5270 */
[----:B------:R-:W-:Y:S01]  /*71a0*/  HADD2.F32 R42, -RZ, R49.H1_H1 ;  /* 0x30000031ff2a7230 */ /* 0x000fe20000004100 */
[----:B------:R-:W-:Y:S01]  /*71b0*/  ISETP.NE.AND P0, PT, R94, RZ, PT ;  /* 0x000000ff5e00720c */ /* 0x000fe20003f05270 */
[--C-:B------:R-:W-:Y:S01]  /*71c0*/  HADD2.F32 R44, -RZ, R50.reuse.H1_H1 ;  /* 0x30000032ff2c7230 */ /* 0x100fe20000004100 */
[----:B------:R-:W-:Y:S01]  /*71d0*/  MOV R63, UR46 ;  /* 0x0000002e003f7c02 */ /* 0x000fe20008000f00 */
[----:B--2---:R-:W-:Y:S01]  /*71e0*/  HADD2.F32 R45, -RZ, R59.H0_H0 ;  /* 0x2000003bff2d7230 */ /* 0x004fe20000004100 */
[----:B------:R-:W-:Y:S03]  /*71f0*/  BSSY.RECONVERGENT B0, `(.L_x_114) ;  /* 0x0000088000007945 */ /* 0x000fe60003800200 */
[----:B---3--:R-:W2:Y:S04]  /*7200*/  LDTM.16dp256bit.x8 R4, tmem[UR4+0x40] ;  /* 0x00004004000479ee */ /* 0x008ea800081a0000 */
[----:B------:R-:W-:Y:S02]  /*7210*/  @P6 LEA R63, R63, UR44, 0x3 ;  /* 0x0000002c3f3f6c11 */ /* 0x000fe4000f8e18ff */
[----:B-1----:R-:W-:Y:S02]  /*7220*/  @P6 SHF.L.U32 R108, R91, 0x1f, RZ ;  /* 0x0000001f5b6c6819 */ /* 0x002fe400000006ff */
[----:B------:R-:W-:Y:S02]  /*7230*/  @P6 IADD3 R102, PT, PT, R63, 0x60, RZ ;  /* 0x000000603f666810 */ /* 0x000fe40007ffe0ff */
[----:B------:R-:W-:Y:S01]  /*7240*/  LEA R63, R46, UR44, 0x3 ;  /* 0x0000002c2e3f7c11 */ /* 0x000fe2000f8e18ff */
[C---:B--2---:R-:W-:Y:S01]  /*7250*/  FMUL R0, R38.reuse, R4 ;  /* 0x0000000426007220 */ /* 0x044fe20000400000 */
[C---:B------:R-:W-:Y:S01]  /*7260*/  FMUL R2, R38.reuse, R5 ;  /* 0x0000000526027220 */ /* 0x040fe20000400000 */
[C---:B------:R-:W-:Y:S01]  /*7270*/  FMUL R3, R38.reuse, R6 ;  /* 0x0000000626037220 */ /* 0x040fe20000400000 */
[C---:B------:R-:W-:Y:S01]  /*7280*/  FMUL R7, R38.reuse, R7 ;  /* 0x0000000726077220 */ /* 0x040fe20000400000 */
[C---:B------:R-:W-:Y:S01]  /*7290*/  FFMA R0, R41.reuse, R40, R0 ;  /* 0x0000002829007223 */ /* 0x040fe20000000000 */
[----:B------:R-:W-:Y:S02]  /*72a0*/  HADD2.F32 R40, -RZ, R49.H0_H0 ;  /* 0x20000031ff287230 */ /* 0x000fe40000004100 */
[C---:B------:R-:W-:Y:S01]  /*72b0*/  FFMA R2, R41.reuse, R43, R2 ;  /* 0x0000002b29027223 */ /* 0x040fe20000000002 */
[C---:B------:R-:W-:Y:S01]  /*72c0*/  FMUL R4, R38.reuse, R8 ;  /* 0x0000000826047220 */ /* 0x040fe20000400000 */
[--C-:B------:R-:W-:Y:S02]  /*72d0*/  HADD2.F32 R43, -RZ, R51.reuse.H0_H0 ;  /* 0x20000033ff2b7230 */ /* 0x100fe40000004100 */
[----:B------:R-:W-:Y:S01]  /*72e0*/  FMUL R5, R38, R9 ;  /* 0x0000000926057220 */ /* 0x000fe20000400000 */
[C---:B------:R-:W-:Y:S01]  /*72f0*/  FFMA R3, R41.reuse, R40, R3 ;  /* 0x0000002829037223 */ /* 0x040fe20000000003 */
[----:B------:R-:W-:Y:S01]  /*7300*/  HADD2.F32 R40, -RZ, R50.H0_H0 ;  /* 0x20000032ff287230 */ /* 0x000fe20000004100 */
[----:B------:R-:W-:Y:S01]  /*7310*/  F2FP.F16.F32.PACK_AB R52, R2, R0 ;  /* 0x000000000234723e */ /* 0x000fe200000000ff */
[C---:B------:R-:W-:Y:S01]  /*7320*/  FFMA R7, R41.reuse, R42, R7 ;  /* 0x0000002a29077223 */ /* 0x040fe20000000007 */
[----:B------:R-:W-:Y:S02]  /*7330*/  HADD2.F32 R42, -RZ, R51.H1_H1 ;  /* 0x30000033ff2a7230 */ /* 0x000fe40000004100 */
[C---:B------:R-:W-:Y:S01]  /*7340*/  FMUL R6, R38.reuse, R10 ;  /* 0x0000000a26067220 */ /* 0x040fe20000400000 */
[C---:B------:R-:W-:Y:S01]  /*7350*/  FFMA R4, R41.reuse, R40, R4 ;  /* 0x0000002829047223 */ /* 0x040fe20000000004 */
[----:B------:R-:W-:Y:S01]  /*7360*/  FFMA R5, R41, R44, R5 ;  /* 0x0000002c29057223 */ /* 0x000fe20000000005 */
[----:B------:R-:W-:Y:S01]  /*7370*/  F2FP.F16.F32.PACK_AB R53, R7, R3 ;  /* 0x000000030735723e */ /* 0x000fe200000000ff */
[----:B------:R-:W-:Y:S01]  /*7380*/  FFMA R6, R41, R43, R6 ;  /* 0x0000002b29067223 */ /* 0x000fe20000000006 */
[C---:B------:R-:W-:Y:S01]  /*7390*/  FMUL R11, R38.reuse, R11 ;  /* 0x0000000b260b7220 */ /* 0x040fe20000400000 */
[--C-:B------:R-:W-:Y:S01]  /*73a0*/  HADD2.F32 R40, -RZ, R56.reuse.H0_H0 ;  /* 0x20000038ff287230 */ /* 0x100fe20000004100 */
[----:B------:R-:W-:Y:S01]  /*73b0*/  F2FP.F16.F32.PACK_AB R54, R5, R4 ;  /* 0x000000040536723e */ /* 0x000fe200000000ff */
[C---:B------:R-:W-:Y:S01]  /*73c0*/  FMUL R8, R38.reuse, R12 ;  /* 0x0000000c26087220 */ /* 0x040fe20000400000 */
        /* <DEDUP_REMOVED lines=13> */
[--C-:B------:R-:W-:Y:S02]  /*74a0*/  HADD2.F32 R43, -RZ, R58.reuse.H0_H0 ;  /* 0x2000003aff2b7230 */ /* 0x100fe40000004100 */
[----:B------:R-:W-:Y:S01]  /*74b0*/  FFMA R15, R41, R40, R15 ;  /* 0x00000028290f7223 */ /* 0x000fe2000000000f */
[C---:B------:R-:W-:Y:S01]  /*74c0*/  FMUL R12, R38.reuse, R16 ;  /* 0x00000010260c7220 */ /* 0x040fe20000400000 */
[----:B------:R-:W-:Y:S02]  /*74d0*/  HADD2.F32 R42, -RZ, R58.H1_H1 ;  /* 0x3000003aff2a7230 */ /* 0x000fe40000004100 */
[C---:B------:R-:W-:Y:S01]  /*74e0*/  FMUL R13, R38.reuse, R17 ;  /* 0x00000011260d7220 */ /* 0x040fe20000400000 */
[C---:B------:R-:W-:Y:S01]  /*74f0*/  FMUL R14, R38.reuse, R18 ;  /* 0x00000012260e7220 */ /* 0x040fe20000400000 */
[----:B------:R-:W-:Y:S01]  /*7500*/  F2FP.F16.F32.PACK_AB R69, R15, R10 ;  /* 0x0000000a0f45723e */ /* 0x000fe200000000ff */
[C---:B------:R-:W-:Y:S01]  /*7510*/  FFMA R12, R41.reuse, R43, R12 ;  /* 0x0000002b290c7223 */ /* 0x040fe2000000000c */
[----:B------:R-:W-:Y:S02]  /*7520*/  HADD2.F32 R40, -RZ, R59.H1_H1 ;  /* 0x3000003bff287230 */ /* 0x000fe40000004100 */
[C---:B------:R-:W-:Y:S01]  /*7530*/  FFMA R13, R41.reuse, R42, R13 ;  /* 0x0000002a290d7223 */ /* 0x040fe2000000000d */
[----:B------:R-:W-:Y:S01]  /*7540*/  FFMA R14, R41, R45, R14 ;  /* 0x0000002d290e7223 */ /* 0x000fe2000000000e */
[C---:B------:R-:W-:Y:S01]  /*7550*/  FMUL R19, R38.reuse, R19 ;  /* 0x0000001326137220 */ /* 0x040fe20000400000 */
[--C-:B------:R-:W-:Y:S02]  /*7560*/  HADD2.F32 R43, -RZ, R64.reuse.H0_H0 ;  /* 0x20000040ff2b7230 */ /* 0x100fe40000004100 */
        /* <DEDUP_REMOVED lines=13> */
[--C-:B------:R-:W-:Y:S01]  /*7640*/  HADD2.F32 R42, -RZ, R66.reuse.H0_H0 ;  /* 0x20000042ff2a7230 */ /* 0x100fe20000004100 */
[----:B------:R2:W-:Y:S01]  /*7650*/  STSM.16.M88.4 [R96+0x2400], R68 ;  /* 0x0024004460007844 */ /* 0x0005e20000000200 */
[----:B-1----:R-:W-:Y:S01]  /*7660*/  F2FP.F16.F32.PACK_AB R52, R17, R16 ;  /* 0x000000101134723e */ /* 0x002fe200000000ff */
[----:B------:R-:W-:Y:S01]  /*7670*/  FFMA R23, R41, R40, R23 ;  /* 0x0000002829177223 */ /* 0x000fe20000000017 */
        /* <DEDUP_REMOVED lines=19> */
[C---:B------:R-:W-:Y:S01]  /*77b0*/  FFMA R25, R41.reuse, R42, R25 ;  /* 0x0000002a29197223 */ /* 0x040fe20000000019 */
[----:B------:R-:W-:Y:S02]  /*77c0*/  HADD2.F32 R40, -RZ, R73.H1_H1 ;  /* 0x30000049ff287230 */ /* 0x000fe40000004100 */
[C---:B------:R-:W-:Y:S01]  /*77d0*/  FFMA R26, R41.reuse, R43, R26 ;  /* 0x0000002b291a7223 */ /* 0x040fe2000000001a */
[C---:B------:R-:W-:Y:S01]  /*77e0*/  FMUL R31, R38.reuse, R31 ;  /* 0x0000001f261f7220 */ /* 0x040fe20000400000 */
[--C-:B------:R-:W-:Y:S02]  /*77f0*/  HADD2.F32 R43, -RZ, R74.reuse.H0_H0 ;  /* 0x2000004aff2b7230 */ /* 0x100fe40000004100 */
[C---:B------:R-:W-:Y:S01]  /*7800*/  FMUL R28, R38.reuse, R32 ;  /* 0x00000020261c7220 */ /* 0x040fe20000400000 */
[----:B------:R-:W-:Y:S02]  /*7810*/  HADD2.F32 R42, -RZ, R74.H1_H1 ;  /* 0x3000004aff2a7230 */ /* 0x000fe40000004100 */
[C---:B------:R-:W-:Y:S01]  /*7820*/  FMUL R29, R38.reuse, R33 ;  /* 0x00000021261d7220 */ /* 0x040fe20000400000 */
[--C-:B------:R-:W-:Y:S02]  /*7830*/  HADD2.F32 R45, -RZ, R75.reuse.H0_H0 ;  /* 0x2000004bff2d7230 */ /* 0x100fe40000004100 */
[C---:B------:R-:W-:Y:S01]  /*7840*/  FMUL R30, R38.reuse, R34 ;  /* 0x00000022261e7220 */ /* 0x040fe20000400000 */
[----:B------:R-:W-:Y:S02]  /*7850*/  HADD2.F32 R44, -RZ, R75.H1_H1 ;  /* 0x3000004bff2c7230 */ /* 0x000fe40000004100 */
[C---:B------:R-:W-:Y:S01]  /*7860*/  FFMA R31, R41.reuse, R40, R31 ;  /* 0x00000028291f7223 */ /* 0x040fe2000000001f */
        /* <DEDUP_REMOVED lines=9> */
[----:B------:R2:W-:Y:S01]  /*7900*/  STSM.16.M88.4 [R99+0x2000], R52 ;  /* 0x0020003463007844 */ /* 0x0005e20000000200 */
[----:B------:R-:W-:Y:S02]  /*7910*/  F2FP.F16.F32.PACK_AB R106, R29, R28 ;  /* 0x0000001c1d6a723e */ /* 0x000fe400000000ff */
[----:B------:R-:W-:Y:S02]  /*7920*/  F2FP.F16.F32.PACK_AB R107, R35, R30 ;  /* 0x0000001e236b723e */ /* 0x000fe400000000ff */
[----:B----4-:R-:W-:Y:S03]  /*7930*/  @P6 PRMT R102, R101, 0x654, R102 ;  /* 0x0000065465666816 */ /* 0x010fe60000000066 */
[----:B------:R2:W-:Y:S01]  /*7940*/  STSM.16.M88.4 [R100+0x2000], R104 ;  /* 0x0020006864007844 */ /* 0x0005e20000000200 */
[----:B------:R-:W-:Y:S01]  /*7950*/  @!PT LDS RZ, [RZ] ;  /* 0x00000000fffff984 */ /* 0x000fe20000000800 */
[----:B------:R-:W-:Y:S01]  /*7960*/  @!PT LDS RZ, [RZ] ;  /* 0x00000000fffff984 */ /* 0x000fe20000000800 */
[----:B------:R-:W-:Y:S01]  /*7970*/  @!PT LDS RZ, [RZ] ;  /* 0x00000000fffff984 */ /* 0x000fe20000000800 */
[----:B------:R-:W-:Y:S01]  /*7980*/  @!PT LDS RZ, [RZ] ;  /* 0x00000000fffff984 */ /* 0x000fe20000000800 */
[----:B------:R1:W-:Y:S07]  /*7990*/  MEMBAR.ALL.CTA ;  /* 0x0000000000007992 */ /* 0x0003ee0000008000 */
[----:B-1----:R-:W1:Y:S02]  /*79a0*/  FENCE.VIEW.ASYNC.S ;  /* 0x00000000000073c6 */ /* 0x002e640000000000 */
[----:B-1----:R-:W-:Y:S06]  /*79b0*/  BAR.SYNC.DEFER_BLOCKING 0x1, 0x80 ;  /* 0x0042000000007b1d */ /* 0x002fec0000010000 */
[----:B------:R-:W-:Y:S05]  /*79c0*/  @P0 BRA `(.L_x_115) ;  /* 0x0000000000280947 */ /* 0x000fea0003800000 */
[----:B------:R-:W1:Y:S01]  /*79d0*/  LDCU.64 UR6, c[0x0][0x348] ;  /* 0x00006900ff0677ac */ /* 0x000e620008000a00 */
[----:B------:R-:W-:Y:S02]  /*79e0*/  UIADD3 UR9, UPT, UPT, UR49, 0x40, URZ ;  /* 0x0000004031097890 */ /* 0x000fe4000fffe0ff */
[----:B------:R-:W-:Y:S01]  /*79f0*/  UIADD3 UR8, UPT, UPT, UR44, 0x2400, URZ ;  /* 0x000024002c087890 */ /* 0x000fe2000fffe0ff */
[----:B------:R-:W-:Y:S01]  /*7a00*/  UMOV UR10, UR50 ;  /* 0x00000032000a7c82 */ /* 0x000fe20008000000 */
[----:B------:R-:W-:Y:S01]  /*7a10*/  UMOV UR11, UR36 ;  /* 0x00000024000b7c82 */ /* 0x000fe20008000000 */
[----:B-1----:R-:W-:Y:S04]  /*7a20*/  UIADD3 UR4, UP0, UPT, UR6, 0x680, URZ ;  /* 0x0000068006047890 */ /* 0x002fe8000ff1e0ff */
[----:B------:R-:W-:Y:S09]  /*7a30*/  UIADD3.X UR5, UPT, UPT, URZ, UR7, URZ, UP0, !UPT ;  /* 0x00000007ff057290 */ /* 0x000ff200087fe4ff */
[----:B------:R1:W-:Y:S01]  /*7a40*/  UTMASTG.3D [UR8], [UR4] ;  /* 0x00000008040073b5 */ /* 0x0003e20008010000 */
[----:B------:R0:W-:Y:S01]  /*7a50*/  UTMACMDFLUSH ;  /* 0x00000000000079b7 */ /* 0x0001e20000000000 */
[----:B-1----:R-:W-:Y:S04]  /*7a60*/  DEPBAR.LE SB0, 0x1 ;  /* 0x000080400000791a */ /* 0x002fe80000000000 */
.L_x_115:
[----:B------:R-:W-:Y:S05]  /*7a70*/  BSYNC.RECONVERGENT B0 ;  /* 0x0000000000007941 */ /* 0x000fea0003800200 */
.L_x_114:
[----:B------:R-:W-:Y:S01]  /*7a80*/  BAR.SYNC.DEFER_BLOCKING 0x1, 0x80 ;  /* 0x0042000000007b1d */ /* 0x000fe20000010000 */
[----:B------:R-:W-:Y:S04]  /*7a90*/  UIADD3 UR4, UPT, UPT, UR46, 0x1, URZ ;  /* 0x000000012e047890 */ /* 0x000fe8000fffe0ff */
[----:B------:R-:W-:Y:S04]  /*7aa0*/  UISETP.NE.AND UP0, UPT, UR4, 0x4, UPT ;  /* 0x000000040400788c */ /* 0x000fe8000bf05270 */
[----:B------:R-:W-:Y:S01]  /*7ab0*/  USEL UR45, UR4, URZ, UP0 ;  /* 0x000000ff042d7287 */ /* 0x000fe20008000000 */
[----:B------:R1:W-:Y:S01]  /*7ac0*/  @P6 SYNCS.ARRIVE.TRANS64.RED.A1T0 RZ, [R102+URZ], RZ ;  /* 0x000000ff66ff69a7 */ /* 0x0003e200081004ff */
[----:B------:R-:W-:Y:S01]  /*7ad0*/  BSSY B1, `(.L_x_116) ;  /* 0x0000018000017945 */ /* 0x000fe20003800000 */
[----:B------:R-:W3:Y:S02]  /*7ae0*/  @P6 SYNCS.PHASECHK.TRANS64.TRYWAIT P0, [R63+URZ+0x40], R108 ;  /* 0x0000406c3f0065a7 */ /* 0x000ee400080011ff */
[----:B---3--:R-:W-:Y:S01]  /*7af0*/  @P6 SEL R60, RZ, 0x1, !P0 ;  /* 0x00000001ff3c6807 */ /* 0x008fe20004000000 */
[----:B-1----:R-:W-:Y:S06]  /*7b00*/  @!P6 BRA `(.L_x_117) ;  /* 0x000000000050e947 */ /* 0x002fec0003800000 */
        /* <DEDUP_REMOVED lines=8> */
[----:B------:R-:W-:Y:S04]  /*7b90*/  SHF.L.U32 R4, R91, 0x1f, RZ ;  /* 0x0000001f5b047819 */ /* 0x000fe800000006ff */
[----:B------:R-:W1:Y:S02]  /*7ba0*/  SYNCS.PHASECHK.TRANS64.TRYWAIT P0, [R63+URZ+0x40], R4 ;  /* 0x000040043f0075a7 */ /* 0x000e6400080011ff */
[----:B-1----:R-:W-:Y:S05]  /*7bb0*/  @!P0 BRA `(.L_x_120) ;  /* 0x0000002400848947 */ /* 0x002fea0003800000 */
.L_x_119:
[----:B------:R-:W-:Y:S05]  /*7bc0*/  BSYNC B0 ;  /* 0x0000000000007941 */ /* 0x000fea0003800000 */
.L_x_118:
[----:B------:R-:W-:Y:S02]  /*7bd0*/  ISETP.NE.AND P0, PT, R61, RZ, PT ;  /* 0x000000ff3d00720c */ /* 0x000fe40003f05270 */
[----:B------:R-:W-:Y:S11]  /*7be0*/  IADD3 R46, PT, PT, R46, 0x1, RZ ;  /* 0x000000012e2e7810 */ /* 0x000ff60007ffe0ff */
[----:B-1----:R-:W-:Y:S01]  /*7bf0*/  @P0 IMAD.IADD R4, R92, 0x1, R3 ;  /* 0x000000015c040824 */ /* 0x002fe200078e0203 */
[----:B------:R-:W-:Y:S05]  /*7c00*/  @P0 WARPSYNC.ALL ;  /* 0x0000000000000948 */ /* 0x000fea0003800000 */
[----:B------:R1:W3:Y:S04]  /*7c10*/  @P0 LDSM.16.M88.4 R48, [R2+UR44+0x400] ;  /* 0x0004002c0230083b */ /* 0x0002e80008000200 */
[----:B------:R1:W4:Y:S04]  /*7c20*/  @P0 LDSM.16.M88.4 R56, [R0+0x400] ;  /* 0x000400000038083b */ /* 0x0003280000000200 */
[----:B------:R1:W1:Y:S04]  /*7c30*/  @P0 LDSM.16.M88.4 R64, [R3+0x400] ;  /* 0x000400000340083b */ /* 0x0002680000000200 */
[----:B------:R1:W1:Y:S02]  /*7c40*/  @P0 LDSM.16.M88.4 R72, [R4+0x400] ;  /* 0x000400000448083b */ /* 0x0002640000000200 */
.L_x_117:
[----:B------:R-:W-:Y:S05]  /*7c50*/  BSYNC B1 ;  /* 0x0000000000017941 */ /* 0x000fea0003800000 */
.L_x_116:
[----:B-1----:R-:W-:Y:S05]  /*7c60*/  VIADD R3, R39, 0x80 ;  /* 0x0000008027037836 */ /* 0x002fea0000000000 */
[----:B------:R-:W-:Y:S04]  /*7c70*/  SHF.R.U32.HI R3, RZ, 0x15, R3 ;  /* 0x00000015ff037819 */ /* 0x000fe80000011603 */
[----:B------:R-:W-:Y:S11]  /*7c80*/  LOP3.LUT P0, RZ, R3, 0x3, R82, 0x48, !PT ;  /* 0x0000000303ff7812 */ /* 0x000ff60007804852 */
[----:B------:R-:W-:Y:S02]  /*7c90*/  @!UPT UIADD3 URZ, UPT, UPT, URZ, URZ, URZ ;  /* 0x000000fffffff290 */ /* 0x000fe4000fffe0ff */
[----:B------:R-:W-:Y:S05]  /*7ca0*/  @!P0 BRA `(.L_x_121) ;  /* 0x0000000000408947 */ /* 0x000fea0003800000 */
[----:B------:R-:W1:Y:S01]  /*7cb0*/  LDCU.64 UR8, c[0x4][0x70] ;  /* 0x01000e00ff0877ac */ /* 0x000e620008000a00 */
[----:B------:R-:W-:Y:S01]  /*7cc0*/  MOV R3, 0x0 ;  /* 0x0000000000037802 */ /* 0x000fe20000000f00 */
[----:B------:R-:W-:Y:S02]  /*7cd0*/  HFMA2 R12, -RZ, RZ, 0, 5.9604644775390625e-08 ;  /* 0x00000001ff0c7431 */ /* 0x000fe400000001ff */
[----:B------:R-:W-:Y:S02]  /*7ce0*/  IMAD.MOV.U32 R8, RZ, RZ, 0x192 ;  /* 0x00000192ff087424 */ /* 0x000fe400078e00ff */
[----:B------:R-:W-:Y:S01]  /*7cf0*/  IMAD.MOV.U32 R13, RZ, RZ, RZ ;  /* 0x000000ffff0d7224 */ /* 0x000fe200078e00ff */
[----:B------:R-:W5:Y:S01]  /*7d00*/  LDCU.64 UR6, c[0x4][0x78] ;  /* 0x01000f00ff0677ac */ /* 0x000f620008000a00 */
[----:B------:R-:W2:Y:S01]  /*7d10*/  LDC.64 R2, c[0x4][R3] ;  /* 0x0100000003027b82 */ /* 0x000ea20000000a00 */
[----:B------:R-:W3:Y:S01]  /*7d20*/  LDCU.64 UR4, c[0x4][0x10] ;  /* 0x01000200ff0477ac */ /* 0x000ee20008000a00 */
[----:B-1----:R-:W-:Y:S01]  /*7d30*/  MOV R5, UR9 ;  /* 0x0000000900057c02 */ /* 0x002fe20008000f00 */
[----:B------:R-:W-:Y:S01]  /*7d40*/  IMAD.U32 R4, RZ, RZ, UR8 ;  /* 0x00000008ff047e24 */ /* 0x000fe2000f8e00ff */
[----:B-----5:R-:W-:Y:S01]  /*7d50*/  MOV R7, UR7 ;  /* 0x0000000700077c02 */ /* 0x020fe20008000f00 */
[----:B------:R-:W-:Y:S01]  /*7d60*/  IMAD.U32 R6, RZ, RZ, UR6 ;  /* 0x00000006ff067e24 */ /* 0x000fe2000f8e00ff */
[----:B---3--:R-:W-:Y:S01]  /*7d70*/  MOV R11, UR5 ;  /* 0x00000005000b7c02 */ /* 0x008fe20008000f00 */
[----:B------:R-:W-:Y:S02]  /*7d80*/  IMAD.U32 R10, RZ, RZ, UR4 ;  /* 0x00000004ff0a7e24 */ /* 0x000fe4000f8e00ff */
[----:B------:R-:W-:Y:S07]  /*7d90*/  LEPC R20, `(.L_x_121) ;  /* 0x000000001014794e */ /* 0x000fee0000000000 */
[----:B--2-4-:R-:W-:Y:S05]  /*7da0*/  CALL.ABS.NOINC R2 ;  /* 0x0000000002007343 */ /* 0x014fea0003c00000 */
.L_x_121:
[----:B------:R-:W-:Y:S05]  /*7db0*/  WARPSYNC.ALL ;  /* 0x0000000000007948 */ /* 0x000fea0003800000 */
[----:B------:R-:W-:Y:S01]  /*7dc0*/  R2UR UR4, R39 ;  /* 0x00000000270472ca */ /* 0x000fe200000e0000 */
[--C-:B---3--:R-:W-:Y:S01]  /*7dd0*/  HADD2.F32 R40, -RZ, R48.reuse.H0_H0 ;  /* 0x20000030ff287230 */ /* 0x108fe20000004100 */
[----:B------:R-:W-:Y:S01]  /*7de0*/  ISETP.NE.AND P6, PT, R95, RZ, PT ;  /* 0x000000ff5f00720c */ /* 0x000fe20003fc5270 */
[----:B------:R-:W-:Y:S01]  /*7df0*/  HADD2.F32 R43, -RZ, R48.H1_H1 ;  /* 0x30000030ff2b7230 */ /* 0x000fe20000004100 */
[----:B------:R-:W-:Y:S01]  /*7e00*/  ISETP.NE.AND P0, PT, R94, RZ, PT ;  /* 0x000000ff5e00720c */ /* 0x000fe20003f05270 */
[----:B------:R-:W-:Y:S01]  /*7e10*/  HADD2.F32 R42, -RZ, R49.H0_H0 ;  /* 0x20000031ff2a7230 */ /* 0x000fe20000004100 */
[----:B------:R-:W-:Y:S01]  /*7e20*/  MOV R63, UR45 ;  /* 0x0000002d003f7c02 */ /* 0x000fe20008000f00 */
[--C-:B------:R-:W-:Y:S01]  /*7e30*/  HADD2.F32 R45, -RZ, R51.reuse.H0_H0 ;  /* 0x20000033ff2d7230 */ /* 0x100fe20000004100 */
[----:B------:R-:W-:Y:S01]  /*7e40*/  BSSY.RECONVERGENT B0, `(.L_x_122) ;  /* 0x0000089000007945 */ /* 0x000fe20003800200 */
[----:B------:R-:W-:Y:S01]  /*7e50*/  HADD2.F32 R44, -RZ, R51.H1_H1 ;  /* 0x30000033ff2c7230 */ /* 0x000fe20000004100 */
[----:B------:R-:W-:Y:S03]  /*7e60*/  LEA R108, R46, UR44, 0x3 ;  /* 0x0000002c2e6c7c11 */ /* 0x000fe6000f8e18ff */
[----:B------:R-:W1:Y:S02]  /*7e70*/  LDTM.16dp256bit.x8 R4, tmem[UR4+0x80] ;  /* 0x00008004000479ee */ /* 0x000e6400081a0000 */
[----:B------:R-:W-:Y:S04]  /*7e80*/  @P6 LEA R63, R63, UR44, 0x3 ;  /* 0x0000002c3f3f6c11 */ /* 0x000fe8000f8e18ff */
[----:B------:R-:W-:Y:S02]  /*7e90*/  @P6 IADD3 R102, PT, PT, R63, 0x60, RZ ;  /* 0x000000603f666810 */ /* 0x000fe40007ffe0ff */
[----:B------:R-:W-:Y:S02]  /*7ea0*/  @P6 SHF.L.U32 R63, R91, 0x1f, RZ ;  /* 0x0000001f5b3f6819 */ /* 0x000fe400000006ff */
[----:B------:R-:W-:Y:S01]  /*7eb0*/  @P6 PRMT R102, R101, 0x654, R102 ;  /* 0x0000065465666816 */ /* 0x000fe20000000066 */
[C---:B-1----:R-:W-:Y:S01]  /*7ec0*/  FMUL R0, R38.reuse, R4 ;  /* 0x0000000426007220 */ /* 0x042fe20000400000 */
[C---:B------:R-:W-:Y:S01]  /*7ed0*/  FMUL R2, R38.reuse, R5 ;  /* 0x0000000526027220 */ /* 0x040fe20000400000 */
[C---:B------:R-:W-:Y:S01]  /*7ee0*/  FMUL R3, R38.reuse, R6 ;  /* 0x0000000626037220 */ /* 0x040fe20000400000 */
        /* <DEDUP_REMOVED lines=8> */
[----:B--2---:R-:W-:Y:S01]  /*7f70*/  F2FP.F16.F32.PACK_AB R68, R2, R0 ;  /* 0x000000000244723e */ /* 0x004fe200000000ff */
[C---:B------:R-:W-:Y:S01]  /*7f80*/  FFMA R7, R41.reuse, R40, R7 ;  /* 0x0000002829077223 */ /* 0x040fe20000000007 */
[----:B------:R-:W-:Y:S01]  /*7f90*/  FFMA R4, R41, R43, R4 ;  /* 0x0000002b29047223 */ /* 0x000fe20000000004 */
[C---:B------:R-:W-:Y:S01]  /*7fa0*/  FMUL R5, R38.reuse, R9 ;  /* 0x0000000926057220 */ /* 0x040fe20000400000 */
[C---:B------:R-:W-:Y:S01]  /*7fb0*/  FMUL R6, R38.reuse, R10 ;  /* 0x0000000a26067220 */ /* 0x040fe20000400000 */
[C---:B------:R-:W-:Y:S01]  /*7fc0*/  FMUL R11, R38.reuse, R11 ;  /* 0x0000000b260b7220 */ /* 0x040fe20000400000 */
[--C-:B----4-:R-:W-:Y:S01]  /*7fd0*/  HADD2.F32 R40, -RZ, R56.reuse.H0_H0 ;  /* 0x20000038ff287230 */ /* 0x110fe20000004100 */
[----:B------:R-:W-:Y:S01]  /*7fe0*/  F2FP.F16.F32.PACK_AB R69, R7, R3 ;  /* 0x000000030745723e */ /* 0x000fe200000000ff */
[C---:B------:R-:W-:Y:S01]  /*7ff0*/  FFMA R5, R41.reuse, R42, R5 ;  /* 0x0000002a29057223 */ /* 0x040fe20000000005 */
[C---:B------:R-:W-:Y:S01]  /*8000*/  FFMA R6, R41.reuse, R45, R6 ;  /* 0x0000002d29067223 */ /* 0x040fe20000000006 */
[----:B------:R-:W-:Y:S01]  /*8010*/  FFMA R11, R41, R44, R11 ;  /* 0x0000002c290b7223 */ /* 0x000fe2000000000b */
[C---:B------:R-:W-:Y:S01]  /*8020*/  FMUL R8, R38.reuse, R12 ;  /* 0x0000000c26087220 */ /* 0x040fe20000400000 */
[----:B------:R-:W-:Y:S01]  /*8030*/  HADD2.F32 R42, -RZ, R56.H1_H1 ;  /* 0x30000038ff2a7230 */ /* 0x000fe20000004100 */
[----:B------:R-:W-:Y:S01]  /*8040*/  F2FP.F16.F32.PACK_AB R70, R5, R4 ;  /* 0x000000040546723e */ /* 0x000fe200000000ff */
[C---:B------:R-:W-:Y:S01]  /*8050*/  FMUL R9, R38.reuse, R13 ;  /* 0x0000000d26097220 */ /* 0x040fe20000400000 */
[----:B------:R-:W-:Y:S01]  /*8060*/  F2FP.F16.F32.PACK_AB R71, R11, R6 ;  /* 0x000000060b47723e */ /* 0x000fe200000000ff */
[C---:B------:R-:W-:Y:S01]  /*8070*/  FFMA R8, R41.reuse, R40, R8 ;  /* 0x0000002829087223 */ /* 0x040fe20000000008 */
[--C-:B------:R-:W-:Y:S02]  /*8080*/  HADD2.F32 R43, -RZ, R57.reuse.H0_H0 ;  /* 0x20000039ff2b7230 */ /* 0x100fe40000004100 */
[----:B------:R-:W-:Y:S01]  /*8090*/  FFMA R9, R41, R42, R9 ;  /* 0x0000002a29097223 */ /* 0x000fe20000000009 */
[C---:B------:R-:W-:Y:S01]  /*80a0*/  FMUL R10, R38.reuse, R14 ;  /* 0x0000000e260a7220 */ /* 0x040fe20000400000 */
[----:B------:R-:W-:Y:S01]  /*80b0*/  HADD2.F32 R40, -RZ, R57.H1_H1 ;  /* 0x30000039ff287230 */ /* 0x000fe20000004100 */
[----:B------:R1:W-:Y:S01]  /*80c0*/  STSM.16.M88.4 [R97+0x4400], R68 ;  /* 0x0044004461007844 */ /* 0x0003e20000000200 */
[C---:B------:R-:W-:Y:S01]  /*80d0*/  FMUL R15, R38.reuse, R15 ;  /* 0x0000000f260f7220 */ /* 0x040fe20000400000 */
[----:B------:R-:W-:Y:S01]  /*80e0*/  F2FP.F16.F32.PACK_AB R52, R9, R8 ;  /* 0x000000080934723e */ /* 0x000fe200000000ff */
[C---:B------:R-:W-:Y:S01]  /*80f0*/  FFMA R10, R41.reuse, R43, R10 ;  /* 0x0000002b290a7223 */ /* 0x040fe2000000000a */
[--C-:B------:R-:W-:Y:S02]  /*8100*/  HADD2.F32 R42, -RZ, R58.reuse.H0_H0 ;  /* 0x2000003aff2a7230 */ /* 0x100fe40000004100 */
        /* <DEDUP_REMOVED lines=26> */
[----:B-1----:R-:W-:Y:S01]  /*82b0*/  F2FP.F16.F32.PACK_AB R68, R17, R16 ;  /* 0x000000101144723e */ /* 0x002fe200000000ff */
        /* <DEDUP_REMOVED lines=45> */
[----:B------:R-:W-:Y:S05]  /*8590*/  F2FP.F16.F32.PACK_AB R107, R35, R30 ;  /* 0x0000001e236b723e */ /* 0x000fea00000000ff */
        /* <DEDUP_REMOVED lines=19> */
.L_x_123:
[----:B------:R-:W-:Y:S05]  /*86d0*/  BSYNC.RECONVERGENT B0 ;  /* 0x0000000000007941 */ /* 0x000fea0003800200 */
.L_x_122:
        /* <DEDUP_REMOVED lines=20> */
.L_x_127:
[----:B------:R-:W-:Y:S05]  /*8820*/  BSYNC B0 ;  /* 0x0000000000007941 */ /* 0x000fea0003800000 */
.L_x_126:
[----:B------:R-:W-:Y:S11]  /*8830*/  ISETP.NE.AND P0, PT, R61, RZ, PT ;  /* 0x000000ff3d00720c */ /* 0x000ff60003f05270 */
[----:B------:R-:W-:Y:S02]  /*8840*/  @!UPT UIADD3 URZ, UPT, UPT, URZ, URZ, URZ ;  /* 0x000000fffffff290 */ /* 0x000fe4000fffe0ff */
[----:B------:R-:W-:Y:S01]  /*8850*/  @P0 IADD3 R2, PT, PT, R92, R5, RZ ;  /* 0x000000055c020210 */ /* 0x000fe20007ffe0ff */
[----:B------:R-:W-:Y:S05]  /*8860*/  @P0 WARPSYNC.ALL ;  /* 0x0000000000000948 */ /* 0x000fea0003800000 */
[----:B------:R3:W4:Y:S04]  /*8870*/  @P0 LDSM.16.M88.4 R48, [R46+UR44+0x400] ;  /* 0x0004002c2e30083b */ /* 0x0007280008000200 */
[----:B------:R3:W1:Y:S04]  /*8880*/  @P0 LDSM.16.M88.4 R56, [R0+0x400] ;  /* 0x000400000038083b */ /* 0x0006680000000200 */
[----:B------:R3:W1:Y:S04]  /*8890*/  @P0 LDSM.16.M88.4 R64, [R5+0x400] ;  /* 0x000400000540083b */ /* 0x0006680000000200 */
[----:B------:R3:W1:Y:S02]  /*88a0*/  @P0 LDSM.16.M88.4 R72, [R2+0x400] ;  /* 0x000400000248083b */ /* 0x0006640000000200 */
.L_x_125:
[----:B------:R-:W-:Y:S05]  /*88b0*/  BSYNC B1 ;  /* 0x0000000000017941 */ /* 0x000fea0003800000 */
.L_x_124:
        /* <DEDUP_REMOVED lines=11> */
[----:B---3--:R-:W3:Y:S01]  /*8970*/  LDC.64 R2, c[0x4][R3] ;  /* 0x0100000003027b82 */ /* 0x008ee20000000a00 */
[----:B------:R-:W2:Y:S01]  /*8980*/  LDCU.64 UR4, c[0x4][0x10] ;  /* 0x01000200ff0477ac */ /* 0x000ea20008000a00 */
[----:B-1----:R-:W-:Y:S01]  /*8990*/  MOV R5, UR9 ;  /* 0x0000000900057c02 */ /* 0x002fe20008000f00 */
[----:B------:R-:W-:Y:S01]  /*89a0*/  IMAD.U32 R4, RZ, RZ, UR8 ;  /* 0x00000008ff047e24 */ /* 0x000fe2000f8e00ff */
[----:B-----5:R-:W-:Y:S01]  /*89b0*/  MOV R7, UR7 ;  /* 0x0000000700077c02 */ /* 0x020fe20008000f00 */
[----:B------:R-:W-:Y:S01]  /*89c0*/  IMAD.U32 R6, RZ, RZ, UR6 ;  /* 0x00000006ff067e24 */ /* 0x000fe2000f8e00ff */
[----:B--2---:R-:W-:Y:S01]  /*89d0*/  MOV R11, UR5 ;  /* 0x00000005000b7c02 */ /* 0x004fe20008000f00 */
[----:B------:R-:W-:Y:S02]  /*89e0*/  IMAD.U32 R10, RZ, RZ, UR4 ;  /* 0x00000004ff0a7e24 */ /* 0x000fe4000f8e00ff */
[----:B------:R-:W-:Y:S07]  /*89f0*/  LEPC R20, `(.L_x_129) ;  /* 0x000000001014794e */ /* 0x000fee0000000000 */
[----:B---34-:R-:W-:Y:S05]  /*8a00*/  CALL.ABS.NOINC R2 ;  /* 0x0000000002007343 */ /* 0x018fea0003c00000 */
.L_x_129:
[----:B------:R-:W-:Y:S01]  /*8a10*/  ISETP.NE.AND P0, PT, R94, RZ, PT ;  /* 0x000000ff5e00720c */ /* 0x000fe20003f05270 */
[----:B------:R-:W-:Y:S05]  /*8a20*/  WARPSYNC.ALL ;  /* 0x0000000000007948 */ /* 0x000fea0003800000 */
[----:B------:R-:W-:Y:S01]  /*8a30*/  R2UR UR4, R39 ;  /* 0x00000000270472ca */ /* 0x000fe200000e0000 */
[--C-:B----4-:R-:W-:Y:S01]  /*8a40*/  HADD2.F32 R40, -RZ, R48.reuse.H0_H0 ;  /* 0x20000030ff287230 */ /* 0x110fe20000004100 */
[----:B------:R-:W1:Y:S01]  /*8a50*/  S2UR UR6, SR_CgaCtaId ;  /* 0x00000000000679c3 */ /* 0x000e620000008800 */
[----:B------:R-:W-:Y:S01]  /*8a60*/  HADD2.F32 R42, -RZ, R48.H1_H1 ;  /* 0x30000030ff2a7230 */ /* 0x000fe20000004100 */
[----:B------:R-:W-:Y:S01]  /*8a70*/  R2UR UR5, R98 ;  /* 0x00000000620572ca */ /* 0x000fe200000e0000 */
[--C-:B------:R-:W-:Y:S01]  /*8a80*/  HADD2.F32 R43, -RZ, R49.reuse.H0_H0 ;  /* 0x20000031ff2b7230 */ /* 0x100fe20000004100 */
[----:B------:R-:W-:Y:S01]  /*8a90*/  BSSY.RECONVERGENT B0, `(.L_x_130) ;  /* 0x0000089000007945 */ /* 0x000fe20003800200 */
[----:B------:R-:W-:Y:S02]  /*8aa0*/  HADD2.F32 R44, -RZ, R49.H1_H1 ;  /* 0x30000031ff2c7230 */ /* 0x000fe40000004100 */
[--C-:B------:R-:W-:Y:S02]  /*8ab0*/  HADD2.F32 R45, -RZ, R50.reuse.H0_H0 ;  /* 0x20000032ff2d7230 */ /* 0x100fe40000004100 */
[----:B---3--:R-:W-:Y:S02]  /*8ac0*/  HADD2.F32 R46, -RZ, R50.H1_H1 ;  /* 0x30000032ff2e7230 */ /* 0x008fe40000004100 */
[----:B------:R-:W3:Y:S01]  /*8ad0*/  LDTM.16dp256bit.x8 R4, tmem[UR4+0xc0] ;  /* 0x0000c004000479ee */ /* 0x000ee200081a0000 */
[----:B------:R-:W-:Y:S01]  /*8ae0*/  NOP ;  /* 0x0000000000007918 */ /* 0x000fe20000000000 */
[--C-:B------:R-:W-:Y:S02]  /*8af0*/  HADD2.F32 R47, -RZ, R51.reuse.H0_H0 ;  /* 0x20000033ff2f7230 */ /* 0x100fe40000004100 */
[----:B------:R-:W-:Y:S01]  /*8b00*/  UIADD3 UR4, UPT, UPT, UR5, 0xd0, URZ ;  /* 0x000000d005047890 */ /* 0x000fe2000fffe0ff */
[----:B------:R-:W-:Y:S02]  /*8b10*/  HADD2.F32 R49, -RZ, R51.H1_H1 ;  /* 0x30000033ff317230 */ /* 0x000fe40000004100 */
[--C-:B------:R-:W-:Y:S02]  /*8b20*/  HADD2.F32 R48, -RZ, R56.reuse.H0_H0 ;  /* 0x20000038ff307230 */ /* 0x100fe40000004100 */
[----:B------:R-:W-:Y:S02]  /*8b30*/  HADD2.F32 R51, -RZ, R56.H1_H1 ;  /* 0x30000038ff337230 */ /* 0x000fe40000004100 */
[--C-:B------:R-:W-:Y:S02]  /*8b40*/  HADD2.F32 R50, -RZ, R57.reuse.H0_H0 ;  /* 0x20000039ff327230 */ /* 0x100fe40000004100 */
[----:B--2---:R-:W-:Y:S02]  /*8b50*/  HADD2.F32 R52, -RZ, R57.H1_H1 ;  /* 0x30000039ff347230 */ /* 0x004fe40000004100 */
[--C-:B------:R-:W-:Y:S02]  /*8b60*/  HADD2.F32 R53, -RZ, R58.reuse.H0_H0 ;  /* 0x2000003aff357230 */ /* 0x100fe40000004100 */
[----:B------:R-:W-:Y:S02]  /*8b70*/  HADD2.F32 R54, -RZ, R58.H1_H1 ;  /* 0x3000003aff367230 */ /* 0x000fe40000004100 */
[--C-:B------:R-:W-:Y:S02]  /*8b80*/  HADD2.F32 R55, -RZ, R59.reuse.H0_H0 ;  /* 0x2000003bff377230 */ /* 0x100fe40000004100 */
[----:B------:R-:W-:Y:S02]  /*8b90*/  HADD2.F32 R56, -RZ, R59.H1_H1 ;  /* 0x3000003bff387230 */ /* 0x000fe40000004100 */
[--C-:B------:R-:W-:Y:S01]  /*8ba0*/  HADD2.F32 R57, -RZ, R64.reuse.H0_H0 ;  /* 0x20000040ff397230 */ /* 0x100fe20000004100 */
[----:B-1----:R-:W-:Y:S01]  /*8bb0*/  UPRMT UR4, UR6, 0x654, UR4 ;  /* 0x0000065406047896 */ /* 0x002fe20008000004 */
[C---:B---3--:R-:W-:Y:S01]  /*8bc0*/  FMUL R4, R38.reuse, R4 ;  /* 0x0000000426047220 */ /* 0x048fe20000400000 */
[C---:B------:R-:W-:Y:S01]  /*8bd0*/  FMUL R5, R38.reuse, R5 ;  /* 0x0000000526057220 */ /* 0x040fe20000400000 */
[C---:B------:R-:W-:Y:S01]  /*8be0*/  FMUL R6, R38.reuse, R6 ;  /* 0x0000000626067220 */ /* 0x040fe20000400000 */
[C---:B------:R-:W-:Y:S01]  /*8bf0*/  FMUL R7, R38.reuse, R7 ;  /* 0x0000000726077220 */ /* 0x040fe20000400000 */
[C---:B------:R-:W-:Y:S01]  /*8c00*/  FFMA R4, R41.reuse, R40, R4 ;  /* 0x0000002829047223 */ /* 0x040fe20000000004 */
[C---:B------:R-:W-:Y:S01]  /*8c10*/  FFMA R5, R41.reuse, R42, R5 ;  /* 0x0000002a29057223 */ /* 0x040fe20000000005 */
[C---:B------:R-:W-:Y:S01]  /*8c20*/  FFMA R6, R41.reuse, R43, R6 ;  /* 0x0000002b29067223 */ /* 0x040fe20000000006 */
[----:B------:R-:W-:Y:S01]  /*8c30*/  FFMA R7, R41, R44, R7 ;  /* 0x0000002c29077223 */ /* 0x000fe20000000007 */
[----:B------:R-:W-:Y:S01]  /*8c40*/  SYNCS.ARRIVE.TRANS64.RED.A1T0 RZ, [UR4], RZ ;  /* 0x000000ffffff79a7 */ /* 0x000fe20008100404 */
[C---:B------:R-:W-:Y:S01]  /*8c50*/  FMUL R8, R38.reuse, R8 ;  /* 0x0000000826087220 */ /* 0x040fe20000400000 */
[----:B------:R-:W-:Y:S01]  /*8c60*/  F2FP.F16.F32.PACK_AB R104, R5, R4 ;  /* 0x000000040568723e */ /* 0x000fe200000000ff */
[C---:B------:R-:W-:Y:S01]  /*8c70*/  FMUL R9, R38.reuse, R9 ;  /* 0x0000000926097220 */ /* 0x040fe20000400000 */
[----:B------:R-:W-:Y:S01]  /*8c80*/  F2FP.F16.F32.PACK_AB R105, R7, R6 ;  /* 0x000000060769723e */ /* 0x000fe200000000ff */
[C---:B------:R-:W-:Y:S01]  /*8c90*/  FFMA R8, R41.reuse, R45, R8 ;  /* 0x0000002d29087223 */ /* 0x040fe20000000008 */
[C---:B------:R-:W-:Y:S01]  /*8ca0*/  FMUL R0, R38.reuse, R10 ;  /* 0x0000000a26007220 */ /* 0x040fe20000400000 */
[C---:B------:R-:W-:Y:S01]  /*8cb0*/  FFMA R9, R41.reuse, R46, R9 ;  /* 0x0000002e29097223 */ /* 0x040fe20000000009 */
[C---:B------:R-:W-:Y:S01]  /*8cc0*/  FMUL R2, R38.reuse, R11 ;  /* 0x0000000b26027220 */ /* 0x040fe20000400000 */
[C---:B------:R-:W-:Y:S01]  /*8cd0*/  FMUL R3, R38.reuse, R12 ;  /* 0x0000000c26037220 */ /* 0x040fe20000400000 */
[----:B------:R-:W-:Y:S01]  /*8ce0*/  FFMA R0, R41, R47, R0 ;  /* 0x0000002f29007223 */ /* 0x000fe20000000000 */
[C---:B------:R-:W-:Y:S01]  /*8cf0*/  FMUL R10, R38.reuse, R13 ;  /* 0x0000000d260a7220 */ /* 0x040fe20000400000 */
[----:B------:R-:W-:Y:S01]  /*8d00*/  F2FP.F16.F32.PACK_AB R106, R9, R8 ;  /* 0x00000008096a723e */ /* 0x000fe200000000ff */
[C---:B------:R-:W-:Y:S01]  /*8d10*/  FFMA R2, R41.reuse, R49, R2 ;  /* 0x0000003129027223 */ /* 0x040fe20000000002 */
[C---:B------:R-:W-:Y:S01]  /*8d20*/  FFMA R3, R41.reuse, R48, R3 ;  /* 0x0000003029037223 */ /* 0x040fe20000000003 */
[C---:B------:R-:W-:Y:S01]  /*8d30*/  FFMA R10, R41.reuse, R51, R10 ;  /* 0x00000033290a7223 */ /* 0x040fe2000000000a */
[C---:B------:R-:W-:Y:S01]  /*8d40*/  FMUL R11, R38.reuse, R14 ;  /* 0x0000000e260b7220 */ /* 0x040fe20000400000 */
[----:B------:R-:W-:Y:S01]  /*8d50*/  FMUL R15, R38, R15 ;  /* 0x0000000f260f7220 */ /* 0x000fe20000400000 */
[----:B------:R-:W-:Y:S01]  /*8d60*/  F2FP.F16.F32.PACK_AB R107, R2, R0 ;  /* 0x00000000026b723e */ /* 0x000fe200000000ff */
[----:B------:R-:W-:Y:S01]  /*8d70*/  FMUL R12, R38, R16 ;  /* 0x00000010260c7220 */ /* 0x000fe20000400000 */
[----:B------:R-:W-:Y:S01]  /*8d80*/  F2FP.F16.F32.PACK_AB R108, R10, R3 ;  /* 0x000000030a6c723e */ /* 0x000fe200000000ff */
[C---:B------:R-:W-:Y:S01]  /*8d90*/  FFMA R11, R41.reuse, R50, R11 ;  /* 0x00000032290b7223 */ /* 0x040fe2000000000b */
[C---:B------:R-:W-:Y:S01]  /*8da0*/  FFMA R15, R41.reuse, R52, R15 ;  /* 0x00000034290f7223 */ /* 0x040fe2000000000f */
[----:B------:R1:W-:Y:S01]  /*8db0*/  STSM.16.M88.4 [R97+0x6400], R104 ;  /* 0x0064006861007844 */ /* 0x0003e20000000200 */
[----:B------:R-:W-:Y:S01]  /*8dc0*/  FFMA R12, R41, R53, R12 ;  /* 0x00000035290c7223 */ /* 0x000fe2000000000c */
[C---:B------:R-:W-:Y:S01]  /*8dd0*/  FMUL R13, R38.reuse, R17 ;  /* 0x00000011260d7220 */ /* 0x040fe20000400000 */
[C---:B------:R-:W-:Y:S01]  /*8de0*/  FMUL R14, R38.reuse, R18 ;  /* 0x00000012260e7220 */ /* 0x040fe20000400000 */
[----:B------:R-:W-:Y:S01]  /*8df0*/  F2FP.F16.F32.PACK_AB R109, R15, R11 ;  /* 0x0000000b0f6d723e */ /* 0x000fe200000000ff */
[C---:B------:R-:W-:Y:S01]  /*8e00*/  FMUL R19, R38.reuse, R19 ;  /* 0x0000001326137220 */ /* 0x040fe20000400000 */
[C---:B------:R-:W-:Y:S01]  /*8e10*/  FFMA R13, R41.reuse, R54, R13 ;  /* 0x00000036290d7223 */ /* 0x040fe2000000000d */
[C---:B------:R-:W-:Y:S01]  /*8e20*/  FFMA R14, R41.reuse, R55, R14 ;  /* 0x00000037290e7223 */ /* 0x040fe2000000000e */
[----:B------:R-:W-:Y:S02]  /*8e30*/  HADD2.F32 R58, -RZ, R64.H1_H1 ;  /* 0x30000040ff3a7230 */ /* 0x000fe40000004100 */
[----:B------:R-:W-:Y:S01]  /*8e40*/  FFMA R19, R41, R56, R19 ;  /* 0x0000003829137223 */ /* 0x000fe20000000013 */
[C---:B------:R-:W-:Y:S01]  /*8e50*/  FMUL R16, R38.reuse, R20 ;  /* 0x0000001426107220 */ /* 0x040fe20000400000 */
[----:B------:R-:W-:Y:S01]  /*8e60*/  F2FP.F16.F32.PACK_AB R110, R13, R12 ;  /* 0x0000000c0d6e723e */ /* 0x000fe200000000ff */
[--C-:B------:R-:W-:Y:S02]  /*8e70*/  HADD2.F32 R59, -RZ, R65.reuse.H0_H0 ;  /* 0x20000041ff3b7230 */ /* 0x100fe40000004100 */
[C---:B------:R-:W-:Y:S01]  /*8e80*/  FMUL R17, R38.reuse, R21 ;  /* 0x0000001526117220 */ /* 0x040fe20000400000 */
[----:B------:R-:W-:Y:S01]  /*8e90*/  F2FP.F16.F32.PACK_AB R111, R19, R14 ;  /* 0x0000000e136f723e */ /* 0x000fe200000000ff */
[C---:B------:R-:W-:Y:S01]  /*8ea0*/  FFMA R16, R41.reuse, R57, R16 ;  /* 0x0000003929107223 */ /* 0x040fe20000000010 */
[----:B------:R-:W-:Y:S02]  /*8eb0*/  HADD2.F32 R60, -RZ, R65.H1_H1 ;  /* 0x30000041ff3c7230 */ /* 0x000fe40000004100 */
[----:B------:R-:W-:Y:S01]  /*8ec0*/  FFMA R17, R41, R58, R17 ;  /* 0x0000003a29117223 */ /* 0x000fe20000000011 */
[C---:B------:R-:W-:Y:S01]  /*8ed0*/  FMUL R18, R38.reuse, R22 ;  /* 0x0000001626127220 */ /* 0x040fe20000400000 */
[----:B------:R1:W-:Y:S01]  /*8ee0*/  STSM.16.M88.4 [R96+0x6400], R108 ;  /* 0x0064006c60007844 */ /* 0x0003e20000000200 */
[--C-:B------:R-:W-:Y:S02]  /*8ef0*/  HADD2.F32 R61, -RZ, R66.reuse.H0_H0 ;  /* 0x20000042ff3d7230 */ /* 0x100fe40000004100 */
[C---:B------:R-:W-:Y:S01]  /*8f00*/  FMUL R23, R38.reuse, R23 ;  /* 0x0000001726177220 */ /* 0x040fe20000400000 */
[----:B------:R-:W-:Y:S01]  /*8f10*/  F2FP.F16.F32.PACK_AB R112, R17, R16 ;  /* 0x000000101170723e */ /* 0x000fe200000000ff */
[C---:B------:R-:W-:Y:S01]  /*8f20*/  FFMA R18, R41.reuse, R59, R18 ;  /* 0x0000003b29127223 */ /* 0x040fe20000000012 */
[----:B------:R-:W-:Y:S02]  /*8f30*/  HADD2.F32 R62, -RZ, R66.H1_H1 ;  /* 0x30000042ff3e7230 */ /* 0x000fe40000004100 */
[----:B------:R-:W-:Y:S01]  /*8f40*/  FFMA R23, R41, R60, R23 ;  /* 0x0000003c29177223 */ /* 0x000fe20000000017 */
[C---:B------:R-:W-:Y:S01]  /*8f50*/  FMUL R20, R38.reuse, R24 ;  /* 0x0000001826147220 */ /* 0x040fe20000400000 */
[--C-:B------:R-:W-:Y:S02]  /*8f60*/  HADD2.F32 R63, -RZ, R67.reuse.H0_H0 ;  /* 0x20000043ff3f7230 */ /* 0x100fe40000004100 */
[C---:B------:R-:W-:Y:S01]  /*8f70*/  FMUL R21, R38.reuse, R25 ;  /* 0x0000001926157220 */ /* 0x040fe20000400000 */
[----:B------:R-:W-:Y:S01]  /*8f80*/  HADD2.F32 R64, -RZ, R67.H1_H1 ;  /* 0x30000043ff407230 */ /* 0x000fe20000004100 */
[----:B------:R-:W-:Y:S01]  /*8f90*/  F2FP.F16.F32.PACK_AB R113, R23, R18 ;  /* 0x000000121771723e */ /* 0x000fe200000000ff */
[C---:B------:R-:W-:Y:S01]  /*8fa0*/  FFMA R20, R41.reuse, R61, R20 ;  /* 0x0000003d29147223 */ /* 0x040fe20000000014 */
        /* <DEDUP_REMOVED lines=8> */
[C---:B------:R-:W-:Y:S01]  /*9030*/  FFMA R22, R41.reuse, R63, R22 ;  /* 0x0000003f29167223 */ /* 0x040fe20000000016 */
[----:B------:R-:W-:Y:S02]  /*9040*/  HADD2.F32 R68, -RZ, R73.H1_H1 ;  /* 0x30000049ff447230 */ /* 0x000fe40000004100 */
[C---:B------:R-:W-:Y:S01]  /*9050*/  FMUL R26, R38.reuse, R30 ;  /* 0x0000001e261a7220 */ /* 0x040fe20000400000 */
[C---:B------:R-:W-:Y:S01]  /*9060*/  FFMA R27, R41.reuse, R64, R27 ;  /* 0x00000040291b7223 */ /* 0x040fe2000000001b */
        /* <DEDUP_REMOVED lines=34> */
[----:B------:R-:W-:Y:S02]  /*9290*/  UIADD3 UR9, UPT, UPT, UR49, 0xc0, URZ ;  /* 0x000000c031097890 */ /* 0x000fe4000fffe0ff */
[----:B------:R-:W-:Y:S01]  /*92a0*/  UIADD3 UR8, UPT, UPT, UR44, 0x6400, URZ ;  /* 0x000064002c087890 */ /* 0x000fe2000fffe0ff */
[----:B------:R-:W-:Y:S01]  /*92b0*/  UMOV UR10, UR50 ;  /* 0x00000032000a7c82 */ /* 0x000fe20008000000 */
[----:B------:R-:W-:Y:S01]  /*92c0*/  UMOV UR11, UR36 ;  /* 0x00000024000b7c82 */ /* 0x000fe20008000000 */
[----:B--2---:R-:W-:Y:S04]  /*92d0*/  UIADD3 UR4, UP0, UPT, UR6, 0x680, URZ ;  /* 0x0000068006047890 */ /* 0x004fe8000ff1e0ff */
[----:B------:R-:W-:Y:S09]  /*92e0*/  UIADD3.X UR5, UPT, UPT, URZ, UR7, URZ, UP0, !UPT ;  /* 0x00000007ff057290 */ /* 0x000ff200087fe4ff */
[----:B------:R2:W-:Y:S01]  /*92f0*/  UTMASTG.3D [UR8], [UR4] ;  /* 0x00000008040073b5 */ /* 0x0005e20008010000 */
[----:B------:R0:W-:Y:S01]  /*9300*/  UTMACMDFLUSH ;  /* 0x00000000000079b7 */ /* 0x0001e20000000000 */
[----:B--2---:R-:W-:Y:S04]  /*9310*/  DEPBAR.LE SB0, 0x1 ;  /* 0x000080400000791a */ /* 0x004fe80000000000 */
.L_x_131:
[----:B------:R-:W-:Y:S05]  /*9320*/  BSYNC.RECONVERGENT B0 ;  /* 0x0000000000007941 */ /* 0x000fea0003800200 */
.L_x_130:
[----:B------:R-:W-:Y:S01]  /*9330*/  BAR.SYNC.DEFER_BLOCKING 0x1, 0x80 ;  /* 0x0042000000007b1d */ /* 0x000fe20000010000 */
[----:B------:R-:W-:Y:S01]  /*9340*/  UISETP.NE.AND UP0, UPT, UR47, -0x4, UPT ;  /* 0xfffffffc2f00788c */ /* 0x000fe2000bf05270 */
[----:B------:R-:W-:Y:S08]  /*9350*/  IADD3 R0, PT, PT, R36, 0x1, RZ ;  /* 0x0000000124007810 */ /* 0x000ff00007ffe0ff */
[----:B------:R-:W-:Y:S05]  /*9360*/  BRA.U !UP0, `(.L_x_132) ;  /* 0x0000000108247547 */ /* 0x000fea000b800000 */
[----:B------:R-:W-:Y:S01]  /*9370*/  ISETP.NE.AND P0, PT, R95, RZ, PT ;  /* 0x000000ff5f00720c */ /* 0x000fe20003f05270 */
[----:B------:R-:W-:Y:S01]  /*9380*/  IMAD.U32 R2, RZ, RZ, UR46 ;  /* 0x0000002eff027e24 */ /* 0x000fe2000f8e00ff */
[----:B------:R-:W-:Y:S04]  /*9390*/  UIADD3 UR4, UPT, UPT, UR46, 0x1, URZ ;  /* 0x000000012e047890 */ /* 0x000fe8000fffe0ff */
[----:B------:R-:W-:Y:S04]  /*93a0*/  UISETP.NE.AND UP0, UPT, UR4, 0x4, UPT ;  /* 0x000000040400788c */ /* 0x000fe8000bf05270 */
[----:B------:R-:W-:Y:S03]  /*93b0*/  USEL UR46, UR4, URZ, UP0 ;  /* 0x000000ff042e7287 */ /* 0x000fe60008000000 */
[----:B------:R-:W-:Y:S05]  /*93c0*/  @P0 LEA R2, R2, UR44, 0x3 ;  /* 0x0000002c02020c11 */ /* 0x000fea000f8e18ff */
[----:B------:R-:W-:Y:S05]  /*93d0*/  @P0 VIADD R2, R2, 0x60 ;  /* 0x0000006002020836 */ /* 0x000fea0000000000 */
[----:B------:R-:W-:Y:S04]  /*93e0*/  @P0 PRMT R2, R101, 0x654, R2 ;  /* 0x0000065465020816 */ /* 0x000fe80000000002 */
[----:B------:R2:W-:Y:S03]  /*93f0*/  @P0 SYNCS.ARRIVE.TRANS64.RED.A1T0 RZ, [R2+URZ], RZ ;  /* 0x000000ff02ff09a7 */ /* 0x0005e600081004ff */
.L_x_132:
[----:B------:R-:W-:Y:S01]  /*9400*/  R2UR UR5, R83 ;  /* 0x00000000530572ca */ /* 0x000fe200000e0000 */
[----:B------:R-:W-:Y:S01]  /*9410*/  UISETP.NE.AND UP0, UPT, UR61, URZ, UPT ;  /* 0x000000ff3d00728c */ /* 0x000fe2000bf05270 */
[----:B------:R-:W-:Y:S01]  /*9420*/  R2UR UR4, R84 ;  /* 0x00000000540472ca */ /* 0x000fe200000e0000 */
[----:B------:R-:W-:Y:S01]  /*9430*/  UIADD3 UR47, UPT, UPT, UR47, 0x4, URZ ;  /* 0x000000042f2f7890 */ /* 0x000fe2000fffe0ff */
[----:B------:R-:W-:Y:S01]  /*9440*/  ISETP.NE.AND P0, PT, R88, 0x2, PT ;  /* 0x000000025800780c */ /* 0x000fe20003f05270 */
[----:B------:R-:W-:Y:S01]  /*9450*/  UMOV UR36, UR60 ;  /* 0x0000003c00247c82 */ /* 0x000fe20008000000 */
[----:B------:R-:W-:Y:S02]  /*9460*/  ISETP.NE.AND P1, PT, R0, 0x4, PT ;  /* 0x000000040000780c */ /* 0x000fe40003f25270 */
[----:B--2---:R-:W-:Y:S02]  /*9470*/  SEL R2, RZ, 0x1, P0 ;  /* 0x00000001ff027807 */ /* 0x004fe40000000000 */
[----:B------:R-:W-:Y:S02]  /*9480*/  SEL R3, RZ, 0x1, P1 ;  /* 0x00000001ff037807 */ /* 0x000fe40000800000 */
[----:B------:R-:W-:Y:S01]  /*9490*/  LOP3.LUT R89, R89, R2, RZ, 0x3c, !PT ;  /* 0x0000000259597212 */ /* 0x000fe200078e3cff */
[----:B------:R-:W-:Y:S01]  /*94a0*/  UIADD3 UR20, UPT, UPT, UR37, UR5, URZ ;  /* 0x0000000525147290 */ /* 0x000fe2000fffe0ff */
[----:B------:R-:W-:Y:S01]  /*94b0*/  LOP3.LUT R90, R90, R3, RZ, 0x3c, !PT ;  /* 0x000000035a5a7212 */ /* 0x000fe200078e3cff */
[----:B------:R-:W-:Y:S01]  /*94c0*/  UIADD3 UR16, UPT, UPT, UR38, UR4, URZ ;  /* 0x0000000426107290 */ /* 0x000fe2000fffe0ff */
[----:B------:R-:W-:Y:S02]  /*94d0*/  SEL R88, R88, RZ, P0 ;  /* 0x000000ff58587207 */ /* 0x000fe40000000000 */
[----:B------:R-:W-:Y:S01]  /*94e0*/  SEL R36, R0, RZ, P1 ;  /* 0x000000ff00247207 */ /* 0x000fe20000800000 */
[----:B------:R-:W-:Y:S08]  /*94f0*/  BRA.U UP0, `(.L_x_133) ;  /* 0xffffffbd009c7547 */ /* 0x000ff0000b83ffff */
[----:B------:R-:W-:-:S13]  /*9500*/  R2UR UR4, R85 ;  /* 0x00000000550472ca */ /* 0x000fda00000e0000 */
[----:B------:R-:W-:-:S09]  /*9510*/  UISETP.NE.AND UP0, UPT, UR4, URZ, UPT ;  /* 0x000000ff0400728c */ /* 0x000fd2000bf05270 */
[----:B------:R-:W-:Y:S05]  /*9520*/  BRA.U !UP0, `(.L_x_134) ;  /* 0x0000000108487547 */ /* 0x000fea000b800000 */
[----:B------:R-:W2:Y:S02]  /*9530*/  LDCU.64 UR4, c[0x0][0x890] ;  /* 0x00011200ff0477ac */ /* 0x000ea40008000a00 */
[----:B--2---:R-:W-:-:S04]  /*9540*/  UISETP.NE.U32.AND UP0, UPT, UR4, URZ, UPT ;  /* 0x000000ff0400728c */ /* 0x004fc8000bf05070 */
[----:B------:R-:W-:-:S09]  /*9550*/  UISETP.NE.AND.EX UP0, UPT, UR5, URZ, UPT, UP0 ;  /* 0x000000ff0500728c */ /* 0x000fd2000bf05300 */
[----:B------:R-:W-:Y:S05]  /*9560*/  BRA.U UP0, `(.L_x_135) ;  /* 0x00000001000c7547 */ /* 0x000fea000b800000 */
[----:B------:R-:W-:-:S13]  /*9570*/  FSETP.NEU.AND P0, PT, R41, RZ, PT ;  /* 0x000000ff2900720b */ /* 0x000fda0003f0d000 */
[----:B------:R-:W-:Y:S05]  /*9580*/  @!P0 EXIT ;  /* 0x000000000000894d */ /* 0x000fea0003800000 */
[----:B------:R-:W-:Y:S05]  /*9590*/  BRA `(.L_x_134) ;  /* 0x00000000002c7947 */ /* 0x000fea0003800000 */
.L_x_135:
[----:B------:R-:W-:Y:S01]  /*95a0*/  ISETP.NE.AND P0, PT, R87, RZ, PT ;  /* 0x000000ff5700720c */ /* 0x000fe20003f05270 */
[----:B------:R-:W-:-:S12]  /*95b0*/  BSSY.RECONVERGENT B0, `(.L_x_134) ;  /* 0x0000009000007945 */ /* 0x000fd80003800200 */
[----:B------:R-:W-:Y:S05]  /*95c0*/  @P0 BRA `(.L_x_136) ;  /* 0x0000000000140947 */ /* 0x000fea0003800000 */
[----:B------:R-:W2:Y:S02]  /*95d0*/  LDCU.64 UR4, c[0x0][0x888] ;  /* 0x00011100ff0477ac */ /* 0x000ea40008000a00 */
[----:B--2---:R-:W-:-:S04]  /*95e0*/  ISETP.NE.U32.AND P0, PT, RZ, UR4, PT ;  /* 0x00000004ff007c0c */ /* 0x004fc8000bf05070 */
[----:B------:R-:W-:-:S13]  /*95f0*/  ISETP.NE.AND.EX P0, PT, RZ, UR5, PT, P0 ;  /* 0x00000005ff007c0c */ /* 0x000fda000bf05300 */
[----:B------:R-:W-:Y:S05]  /*9600*/  @!P0 EXIT ;  /* 0x000000000000894d */ /* 0x000fea0003800000 */
[----:B------:R-:W-:Y:S05]  /*9610*/  BRA `(.L_x_137) ;  /* 0x0000000000087947 */ /* 0x000fea0003800000 */
.L_x_136:
[----:B------:R-:W-:-:S13]  /*9620*/  FSETP.NEU.AND P0, PT, R41, RZ, PT ;  /* 0x000000ff2900720b */ /* 0x000fda0003f0d000 */
[----:B------:R-:W-:Y:S05]  /*9630*/  @!P0 EXIT ;  /* 0x000000000000894d */ /* 0x000fea0003800000 */
.L_x_137:
[----:B------:R-:W-:Y:S05]  /*9640*/  BSYNC.RECONVERGENT B0 ;  /* 0x0000000000007941 */ /* 0x000fea0003800200 */
.L_x_134:
[----:B------:R-:W2:Y:S01]  /*9650*/  S2UR UR5, SR_CgaCtaId ;  /* 0x00000000000579c3 */ /* 0x000ea20000008800 */
[----:B------:R-:W-:Y:S01]  /*9660*/  ULEA UR4, UR46, UR44, 0x3 ;  /* 0x0000002c2e047291 */ /* 0x000fe2000f8e18ff */
[----:B------:R-:W-:-:S04]  /*9670*/  DEPBAR.LE SB0, 0x0 ;  /* 0x000080000000791a */ /* 0x000fc80000000000 */
[----:B------:R-:W-:-:S04]  /*9680*/  UIADD3 UR4, UPT, UPT, UR4, 0x60, URZ ;  /* 0x0000006004047890 */ /* 0x000fc8000fffe0ff */
[----:B--2---:R-:W-:-:S09]  /*9690*/  UPRMT UR4, UR5, 0x654, UR4 ;  /* 0x0000065405047896 */ /* 0x004fd20008000004 */
[----:B------:R-:W-:Y:S01]  /*96a0*/  SYNCS.ARRIVE.TRANS64.RED.A1T0 RZ, [UR4], RZ ;  /* 0x000000ffffff79a7 */ /* 0x000fe20008100404 */
[----:B------:R-:W-:Y:S05]  /*96b0*/  EXIT ;  /* 0x000000000000794d */ /* 0x000fea0003800000 */
.L_x_24:
[----:B-1----:R1:W3:Y:S02]  /*96c0*/  SYNCS.PHASECHK.TRANS64.TRYWAIT P0, [R0+URZ+0x100], R3 ;  /* 0x00010003000075a7 */ /* 0x0022e400080011ff */
[----:B---3--:R-:W-:Y:S05]  /*96d0*/  @!P0 NANOSLEEP.SYNCS 0x989680 ;  /* 0x009896800000895d */ /* 0x008fea0003900000 */
[----:B------:R-:W3:Y:S02]  /*96e0*/  @!P0 SYNCS.PHASECHK.TRANS64 P0, [R0+URZ+0x100], R3 ;  /* 0x00010003000085a7 */ /* 0x000ee400080010ff */
[----:B---3--:R-:W-:Y:S05]  /*96f0*/  @!P0 BRA `(.L_x_24) ;  /* 0xfffffffc00f08947 */ /* 0x008fea000383ffff */
[----:B------:R-:W-:Y:S05]  /*9700*/  BRA `(.L_x_138) ;  /* 0xffffff8000d47947 */ /* 0x000fea000383ffff */
.L_x_27:
[----:B-1----:R-:W-:-:S07]  /*9710*/  MOV R0, UR33 ;  /* 0x0000002100007c02 */ /* 0x002fce0008000f00 */
.L_x_139:
[----:B-1----:R1:W3:Y:S02]  /*9720*/  SYNCS.PHASECHK.TRANS64.TRYWAIT P0, [R0+URZ+0x20], R3 ;  /* 0x00002003000075a7 */ /* 0x0022e400080011ff */
[----:B---3--:R-:W-:Y:S05]  /*9730*/  @!P0 NANOSLEEP.SYNCS 0x989680 ;  /* 0x009896800000895d */ /* 0x008fea0003900000 */
[----:B------:R-:W3:Y:S02]  /*9740*/  @!P0 SYNCS.PHASECHK.TRANS64 P0, [R0+URZ+0x20], R3 ;  /* 0x00002003000085a7 */ /* 0x000ee400080010ff */
[----:B---3--:R-:W-:Y:S05]  /*9750*/  @!P0 BRA `(.L_x_139) ;  /* 0xfffffffc00f08947 */ /* 0x008fea000383ffff */
[----:B------:R-:W-:Y:S05]  /*9760*/  BRA `(.L_x_26) ;  /* 0xffffff8400187947 */ /* 0x000fea000383ffff */
.L_x_34:
[----:B-1----:R-:W-:-:S07]  /*9770*/  MOV R0, UR17 ;  /* 0x0000001100007c02 */ /* 0x002fce0008000f00 */
.L_x_140:
[----:B-1----:R1:W3:Y:S02]  /*9780*/  SYNCS.PHASECHK.TRANS64.TRYWAIT P0, [R0+URZ+0x20], R3 ;  /* 0x00002003000075a7 */ /* 0x0022e400080011ff */
[----:B---3--:R-:W-:Y:S05]  /*9790*/  @!P0 NANOSLEEP.SYNCS 0x989680 ;  /* 0x009896800000895d */ /* 0x008fea0003900000 */
[----:B------:R-:W3:Y:S02]  /*97a0*/  @!P0 SYNCS.PHASECHK.TRANS64 P0, [R0+URZ+0x20], R3 ;  /* 0x00002003000085a7 */ /* 0x000ee400080010ff */
[----:B---3--:R-:W-:Y:S05]  /*97b0*/  @!P0 BRA `(.L_x_140) ;  /* 0xfffffffc00f08947 */ /* 0x008fea000383ffff */
[----:B------:R-:W-:Y:S05]  /*97c0*/  BRA `(.L_x_33) ;  /* 0xffffff8400e07947 */ /* 0x000fea000383ffff */
.L_x_39:
[----:B-1----:R1:W3:Y:S02]  /*97d0*/  SYNCS.PHASECHK.TRANS64.TRYWAIT P0, [R3+URZ+0x90], R0 ;  /* 0x00009000030075a7 */ /* 0x0022e400080011ff */
[----:B---3--:R-:W-:Y:S05]  /*97e0*/  @!P0 NANOSLEEP.SYNCS 0x989680 ;  /* 0x009896800000895d */ /* 0x008fea0003900000 */
[----:B------:R-:W3:Y:S02]  /*97f0*/  @!P0 SYNCS.PHASECHK.TRANS64 P0, [R3+URZ+0x90], R0 ;  /* 0x00009000030085a7 */ /* 0x000ee400080010ff */
[----:B---3--:R-:W-:Y:S05]  /*9800*/  @!P0 BRA `(.L_x_39) ;  /* 0xfffffffc00f08947 */ /* 0x008fea000383ffff */
[----:B------:R-:W-:Y:S05]  /*9810*/  BRA `(.L_x_141) ;  /* 0xffffff8800807947 */ /* 0x000fea000383ffff */
.L_x_43:
[----:B-1----:R-:W-:-:S07]  /*9820*/  MOV R0, UR4 ;  /* 0x0000000400007c02 */ /* 0x002fce0008000f00 */
.L_x_142:
[----:B-1----:R1:W3:Y:S02]  /*9830*/  SYNCS.PHASECHK.TRANS64.TRYWAIT P0, [R0+URZ], R3 ;  /* 0x00000003000075a7 */ /* 0x0022e400080011ff */
[----:B---3--:R-:W-:Y:S05]  /*9840*/  @!P0 NANOSLEEP.SYNCS 0x989680 ;  /* 0x009896800000895d */ /* 0x008fea0003900000 */
[----:B------:R-:W3:Y:S02]  /*9850*/  @!P0 SYNCS.PHASECHK.TRANS64 P0, [R0+URZ], R3 ;  /* 0x00000003000085a7 */ /* 0x000ee400080010ff */
[----:B---3--:R-:W-:Y:S05]  /*9860*/  @!P0 BRA `(.L_x_142) ;  /* 0xfffffffc00f08947 */ /* 0x008fea000383ffff */
[----:B------:R-:W-:Y:S05]  /*9870*/  BRA `(.L_x_143) ;  /* 0xffffff90002c7947 */ /* 0x000fea000383ffff */
.L_x_44:
[----:B------:R-:W-:-:S07]  /*9880*/  MOV R0, UR5 ;  /* 0x0000000500007c02 */ /* 0x000fce0008000f00 */
.L_x_144:
[----:B-1----:R1:W3:Y:S02]  /*9890*/  SYNCS.PHASECHK.TRANS64.TRYWAIT P0, [R0+URZ], R3 ;  /* 0x00000003000075a7 */ /* 0x0022e400080011ff */
[----:B---3--:R-:W-:Y:S05]  /*98a0*/  @!P0 NANOSLEEP.SYNCS 0x989680 ;  /* 0x009896800000895d */ /* 0x008fea0003900000 */
[----:B------:R-:W3:Y:S02]  /*98b0*/  @!P0 SYNCS.PHASECHK.TRANS64 P0, [R0+URZ], R3 ;  /* 0x00000003000085a7 */ /* 0x000ee400080010ff */
[----:B---3--:R-:W-:Y:S05]  /*98c0*/  @!P0 BRA `(.L_x_144) ;  /* 0xfffffffc00f08947 */ /* 0x008fea000383ffff */
[----:B------:R-:W-:Y:S05]  /*98d0*/  BRA `(.L_x_145) ;  /* 0xffffff9000387947 */ /* 0x000fea000383ffff */
.L_x_45:
[----:B------:R-:W-:-:S07]  /*98e0*/  MOV R0, UR5 ;  /* 0x0000000500007c02 */ /* 0x000fce0008000f00 */
.L_x_146:
[----:B-1----:R1:W3:Y:S02]  /*98f0*/  SYNCS.PHASECHK.TRANS64.TRYWAIT P0, [R0+URZ], R3 ;  /* 0x00000003000075a7 */ /* 0x0022e400080011ff */
[----:B---3--:R-:W-:Y:S05]  /*9900*/  @!P0 NANOSLEEP.SYNCS 0x989680 ;  /* 0x009896800000895d */ /* 0x008fea0003900000 */
[----:B------:R-:W3:Y:S02]  /*9910*/  @!P0 SYNCS.PHASECHK.TRANS64 P0, [R0+URZ], R3 ;  /* 0x00000003000085a7 */ /* 0x000ee400080010ff */
[----:B---3--:R-:W-:Y:S05]  /*9920*/  @!P0 BRA `(.L_x_146) ;  /* 0xfffffffc00f08947 */ /* 0x008fea000383ffff */
[----:B------:R-:W-:Y:S05]  /*9930*/  BRA `(.L_x_147) ;  /* 0xffffff9000447947 */ /* 0x000fea000383ffff */
.L_x_48:
[----:B--2---:R2:W3:Y:S02]  /*9940*/  SYNCS.PHASECHK.TRANS64.TRYWAIT P0, [R2+URZ+0xf0], R5 ;  /* 0x0000f005020075a7 */ /* 0x0044e400080011ff */
[----:B---3--:R-:W-:Y:S05]  /*9950*/  @!P0 NANOSLEEP.SYNCS 0x989680 ;  /* 0x009896800000895d */ /* 0x008fea0003900000 */
[----:B------:R-:W3:Y:S02]  /*9960*/  @!P0 SYNCS.PHASECHK.TRANS64 P0, [R2+URZ+0xf0], R5 ;  /* 0x0000f005020085a7 */ /* 0x000ee400080010ff */
[----:B---3--:R-:W-:Y:S05]  /*9970*/  @!P0 BRA `(.L_x_48) ;  /* 0xfffffffc00f08947 */ /* 0x008fea000383ffff */
[----:B------:R-:W-:Y:S05]  /*9980*/  BRA `(.L_x_148) ;  /* 0xffffff9000a87947 */ /* 0x000fea000383ffff */
.L_x_49:
[----:B------:R-:W-:-:S07]  /*9990*/  MOV R2, UR4 ;  /* 0x0000000400027c02 */ /* 0x000fce0008000f00 */
.L_x_149:
[----:B--2---:R2:W3:Y:S02]  /*99a0*/  SYNCS.PHASECHK.TRANS64.TRYWAIT P0, [R2+URZ+0xa0], R5 ;  /* 0x0000a005020075a7 */ /* 0x0044e400080011ff */
[----:B---3--:R-:W-:Y:S05]  /*99b0*/  @!P0 NANOSLEEP.SYNCS 0x989680 ;  /* 0x009896800000895d */ /* 0x008fea0003900000 */
[----:B------:R-:W3:Y:S02]  /*99c0*/  @!P0 SYNCS.PHASECHK.TRANS64 P0, [R2+URZ+0xa0], R5 ;  /* 0x0000a005020085a7 */ /* 0x000ee400080010ff */
[----:B---3--:R-:W-:Y:S05]  /*99d0*/  @!P0 BRA `(.L_x_149) ;  /* 0xfffffffc00f08947 */ /* 0x008fea000383ffff */
[----:B------:R-:W-:Y:S05]  /*99e0*/  BRA `(.L_x_150) ;  /* 0xffffff9000b87947 */ /* 0x000fea000383ffff */
.L_x_50:
[----:B--2---:R2:W3:Y:S02]  /*99f0*/  SYNCS.PHASECHK.TRANS64.TRYWAIT P1, [R2+URZ+0x90], R5 ;  /* 0x00009005020075a7 */ /* 0x0044e400080211ff */
[----:B---3--:R-:W-:Y:S05]  /*9a00*/  @!P1 NANOSLEEP.SYNCS 0x989680 ;  /* 0x009896800000995d */ /* 0x008fea0003900000 */
[----:B------:R-:W3:Y:S02]  /*9a10*/  @!P1 SYNCS.PHASECHK.TRANS64 P1, [R2+URZ+0x90], R5 ;  /* 0x00009005020095a7 */ /* 0x000ee400080210ff */
[----:B---3--:R-:W-:Y:S05]  /*9a20*/  @!P1 BRA `(.L_x_50) ;  /* 0xfffffffc00f09947 */ /* 0x008fea000383ffff */
[----:B------:R-:W-:Y:S05]  /*9a30*/  BRA `(.L_x_151) ;  /* 0xffffff9000e87947 */ /* 0x000fea000383ffff */
.L_x_53:
[----:B------:R-:W-:-:S07]  /*9a40*/  MOV R0, UR4 ;  /* 0x0000000400007c02 */ /* 0x000fce0008000f00 */
.L_x_152:
[----:B--2---:R2:W3:Y:S02]  /*9a50*/  SYNCS.PHASECHK.TRANS64.TRYWAIT P0, [R0+URZ+0xa0], R3 ;  /* 0x0000a003000075a7 */ /* 0x0044e400080011ff */
[----:B---3--:R-:W-:Y:S05]  /*9a60*/  @!P0 NANOSLEEP.SYNCS 0x989680 ;  /* 0x009896800000895d */ /* 0x008fea0003900000 */
[----:B------:R-:W3:Y:S02]  /*9a70*/  @!P0 SYNCS.PHASECHK.TRANS64 P0, [R0+URZ+0xa0], R3 ;  /* 0x0000a003000085a7 */ /* 0x000ee400080010ff */
[----:B---3--:R-:W-:Y:S05]  /*9a80*/  @!P0 BRA `(.L_x_152) ;  /* 0xfffffffc00f08947 */ /* 0x008fea000383ffff */
[----:B------:R-:W-:Y:S05]  /*9a90*/  BRA `(.L_x_52) ;  /* 0xffffff94003c7947 */ /* 0x000fea000383ffff */
.L_x_60:
[----:B-1----:R1:W2:Y:S02]  /*9aa0*/  SYNCS.PHASECHK.TRANS64.TRYWAIT P1, [R0+URZ+0x90], R5 ;  /* 0x00009005000075a7 */ /* 0x0022a400080211ff */
[----:B--2---:R-:W-:Y:S05]  /*9ab0*/  @!P1 NANOSLEEP.SYNCS 0x989680 ;  /* 0x009896800000995d */ /* 0x004fea0003900000 */
[----:B------:R-:W2:Y:S02]  /*9ac0*/  @!P1 SYNCS.PHASECHK.TRANS64 P1, [R0+URZ+0x90], R5 ;  /* 0x00009005000095a7 */ /* 0x000ea400080210ff */
[----:B--2---:R-:W-:Y:S05]  /*9ad0*/  @!P1 BRA `(.L_x_60) ;  /* 0xfffffffc00f09947 */ /* 0x004fea000383ffff */
[----:B------:R-:W-:Y:S05]  /*9ae0*/  BRA `(.L_x_153) ;  /* 0xffffff9800a47947 */ /* 0x000fea000383ffff */
.L_x_61:
[----:B------:R-:W-:-:S07]  /*9af0*/  MOV R3, UR23 ;  /* 0x0000001700037c02 */ /* 0x000fce0008000f00 */
.L_x_154:
[----:B-1----:R1:W2:Y:S02]  /*9b00*/  SYNCS.PHASECHK.TRANS64.TRYWAIT P0, [R3+URZ+0xd0], R0 ;  /* 0x0000d000030075a7 */ /* 0x0022a400080011ff */
[----:B--2---:R-:W-:Y:S05]  /*9b10*/  @!P0 NANOSLEEP.SYNCS 0x989680 ;  /* 0x009896800000895d */ /* 0x004fea0003900000 */
[----:B------:R-:W2:Y:S02]  /*9b20*/  @!P0 SYNCS.PHASECHK.TRANS64 P0, [R3+URZ+0xd0], R0 ;  /* 0x0000d000030085a7 */ /* 0x000ea400080010ff */
[----:B--2---:R-:W-:Y:S05]  /*9b30*/  @!P0 BRA `(.L_x_154) ;  /* 0xfffffffc00f08947 */ /* 0x004fea000383ffff */
[----:B------:R-:W-:Y:S05]  /*9b40*/  BRA `(.L_x_155) ;  /* 0xffffff9800f47947 */ /* 0x000fea000383ffff */
.L_x_64:
[----:B------:R-:W-:Y:S07]  /*9b50*/  MOV R0, UR5 ;  /* 0x0000000500007c02 */ /* 0x000fee0008000f00 */
.L_x_156:
[----:B-1----:R1:W2:Y:S02]  /*9b60*/  SYNCS.PHASECHK.TRANS64.TRYWAIT P0, [R0+URZ], R3 ;  /* 0x00000003000075a7 */ /* 0x0022a400080011ff */
[----:B--2---:R-:W-:Y:S05]  /*9b70*/  @!P0 NANOSLEEP.SYNCS 0x989680 ;  /* 0x009896800000895d */ /* 0x004fea0003900000 */
[----:B------:R-:W2:Y:S02]  /*9b80*/  @!P0 SYNCS.PHASECHK.TRANS64 P0, [R0+URZ], R3 ;  /* 0x00000003000085a7 */ /* 0x000ea400080010ff */
[----:B--2---:R-:W-:Y:S05]  /*9b90*/  @!P0 BRA `(.L_x_156) ;  /* 0xfffffffc00f08947 */ /* 0x004fea000383ffff */
[----:B------:R-:W-:Y:S05]  /*9ba0*/  BRA `(.L_x_63) ;  /* 0xffffff9c00107947 */ /* 0x000fea000383ffff */
.L_x_67:
[----:B------:R-:W-:-:S07]  /*9bb0*/  MOV R0, UR4 ;  /* 0x0000000400007c02 */ /* 0x000fce0008000f00 */
.L_x_157:
[----:B--2---:R2:W4:Y:S02]  /*9bc0*/  SYNCS.PHASECHK.TRANS64.TRYWAIT P0, [R0+URZ], R3 ;  /* 0x00000003000075a7 */ /* 0x00452400080011ff */
[----:B----4-:R-:W-:Y:S05]  /*9bd0*/  @!P0 NANOSLEEP.SYNCS 0x989680 ;  /* 0x009896800000895d */ /* 0x010fea0003900000 */
[----:B------:R-:W4:Y:S02]  /*9be0*/  @!P0 SYNCS.PHASECHK.TRANS64 P0, [R0+URZ], R3 ;  /* 0x00000003000085a7 */ /* 0x000f2400080010ff */
[----:B----4-:R-:W-:Y:S05]  /*9bf0*/  @!P0 BRA `(.L_x_157) ;  /* 0xfffffffc00f08947 */ /* 0x010fea000383ffff */
[----:B------:R-:W-:Y:S05]  /*9c00*/  BRA `(.L_x_158) ;  /* 0xffffff9c00c47947 */ /* 0x000fea000383ffff */
.L_x_68:
[----:B------:R-:W-:-:S07]  /*9c10*/  MOV R0, UR5 ;  /* 0x0000000500007c02 */ /* 0x000fce0008000f00 */
.L_x_159:
[----:B-1----:R1:W2:Y:S02]  /*9c20*/  SYNCS.PHASECHK.TRANS64.TRYWAIT P0, [R0+URZ], R3 ;  /* 0x00000003000075a7 */ /* 0x0022a400080011ff */
[----:B--2---:R-:W-:Y:S05]  /*9c30*/  @!P0 NANOSLEEP.SYNCS 0x989680 ;  /* 0x009896800000895d */ /* 0x004fea0003900000 */
[----:B------:R-:W2:Y:S02]  /*9c40*/  @!P0 SYNCS.PHASECHK.TRANS64 P0, [R0+URZ], R3 ;  /* 0x00000003000085a7 */ /* 0x000ea400080010ff */
[----:B--2---:R-:W-:Y:S05]  /*9c50*/  @!P0 BRA `(.L_x_159) ;  /* 0xfffffffc00f08947 */ /* 0x004fea000383ffff */
[----:B------:R-:W-:Y:S05]  /*9c60*/  BRA `(.L_x_160) ;  /* 0xffffff9c00d07947 */ /* 0x000fea000383ffff */
.L_x_69:
[----:B------:R-:W-:-:S07]  /*9c70*/  MOV R0, UR5 ;  /* 0x0000000500007c02 */ /* 0x000fce0008000f00 */
.L_x_161:
[----:B-1----:R1:W2:Y:S02]  /*9c80*/  SYNCS.PHASECHK.TRANS64.TRYWAIT P0, [R0+URZ], R3 ;  /* 0x00000003000075a7 */ /* 0x0022a400080011ff */
[----:B--2---:R-:W-:Y:S05]  /*9c90*/  @!P0 NANOSLEEP.SYNCS 0x989680 ;  /* 0x009896800000895d */ /* 0x004fea0003900000 */
[----:B------:R-:W2:Y:S02]  /*9ca0*/  @!P0 SYNCS.PHASECHK.TRANS64 P0, [R0+URZ], R3 ;  /* 0x00000003000085a7 */ /* 0x000ea400080010ff */
[----:B--2---:R-:W-:Y:S05]  /*9cb0*/  @!P0 BRA `(.L_x_161) ;  /* 0xfffffffc00f08947 */ /* 0x004fea000383ffff */
[----:B------:R-:W-:Y:S05]  /*9cc0*/  BRA `(.L_x_162) ;  /* 0xffffff9c00dc7947 */ /* 0x000fea000383ffff */
.L_x_70:
[----:B------:R-:W-:-:S07]  /*9cd0*/  MOV R0, UR4 ;  /* 0x0000000400007c02 */ /* 0x000fce0008000f00 */
.L_x_163:
[----:B-1----:R1:W2:Y:S02]  /*9ce0*/  SYNCS.PHASECHK.TRANS64.TRYWAIT P0, [R0+URZ], R3 ;  /* 0x00000003000075a7 */ /* 0x0022a400080011ff */
[----:B--2---:R-:W-:Y:S05]  /*9cf0*/  @!P0 NANOSLEEP.SYNCS 0x989680 ;  /* 0x009896800000895d */ /* 0x004fea0003900000 */
[----:B------:R-:W2:Y:S02]  /*9d00*/  @!P0 SYNCS.PHASECHK.TRANS64 P0, [R0+URZ], R3 ;  /* 0x00000003000085a7 */ /* 0x000ea400080010ff */
[----:B--2---:R-:W-:Y:S05]  /*9d10*/  @!P0 BRA `(.L_x_163) ;  /* 0xfffffffc00f08947 */ /* 0x004fea000383ffff */
[----:B------:R-:W-:Y:S05]  /*9d20*/  BRA `(.L_x_164) ;  /* 0xffffff9c00e87947 */ /* 0x000fea000383ffff */
.L_x_75:
[----:B--2---:R2:W3:Y:S02]  /*9d30*/  SYNCS.PHASECHK.TRANS64.TRYWAIT P0, [R12+URZ+0x90], R9 ;  /* 0x000090090c0075a7 */ /* 0x0044e400080011ff */
[----:B---3--:R-:W-:Y:S05]  /*9d40*/  @!P0 NANOSLEEP.SYNCS 0x989680 ;  /* 0x009896800000895d */ /* 0x008fea0003900000 */
[----:B------:R-:W3:Y:S02]  /*9d50*/  @!P0 SYNCS.PHASECHK.TRANS64 P0, [R12+URZ+0x90], R9 ;  /* 0x000090090c0085a7 */ /* 0x000ee400080010ff */
[----:B---3--:R-:W-:Y:S05]  /*9d60*/  @!P0 BRA `(.L_x_75) ;  /* 0xfffffffc00f08947 */ /* 0x008fea000383ffff */
[----:B------:R-:W-:Y:S05]  /*9d70*/  BRA `(.L_x_165) ;  /* 0xffffffa400187947 */ /* 0x000fea000383ffff */
.L_x_78:
[----:B------:R-:W-:Y:S07]  /*9d80*/  MOV R0, UR21 ;  /* 0x0000001500007c02 */ /* 0x000fee0008000f00 */
.L_x_166:
[----:B--2---:R2:W3:Y:S02]  /*9d90*/  SYNCS.PHASECHK.TRANS64.TRYWAIT P2, [R0+URZ+0x88], R11 ;  /* 0x0000880b000075a7 */ /* 0x0044e400080411ff */
[----:B---3--:R-:W-:Y:S05]  /*9da0*/  @!P2 NANOSLEEP.SYNCS 0x989680 ;  /* 0x009896800000a95d */ /* 0x008fea0003900000 */
[----:B------:R-:W3:Y:S02]  /*9db0*/  @!P2 SYNCS.PHASECHK.TRANS64 P2, [R0+URZ+0x88], R11 ;  /* 0x0000880b0000a5a7 */ /* 0x000ee400080410ff */
[----:B---3--:R-:W-:Y:S05]  /*9dc0*/  @!P2 BRA `(.L_x_166) ;  /* 0xfffffffc00f0a947 */ /* 0x008fea000383ffff */
[----:B------:R-:W-:Y:S05]  /*9dd0*/  BRA `(.L_x_77) ;  /* 0xffffffa800807947 */ /* 0x000fea000383ffff */
.L_x_81:
[----:B--2---:R-:W-:Y:S07]  /*9de0*/  MOV R0, UR21 ;  /* 0x0000001500007c02 */ /* 0x004fee0008000f00 */
.L_x_167:
[----:B--2---:R2:W3:Y:S02]  /*9df0*/  SYNCS.PHASECHK.TRANS64.TRYWAIT P0, [R0+URZ+0x60], R9 ;  /* 0x00006009000075a7 */ /* 0x0044e400080011ff */
[----:B---3--:R-:W-:Y:S05]  /*9e00*/  @!P0 NANOSLEEP.SYNCS 0x989680 ;  /* 0x009896800000895d */ /* 0x008fea0003900000 */
[----:B------:R-:W3:Y:S02]  /*9e10*/  @!P0 SYNCS.PHASECHK.TRANS64 P0, [R0+URZ+0x60], R9 ;  /* 0x00006009000085a7 */ /* 0x000ee400080010ff */
[----:B---3--:R-:W-:Y:S05]  /*9e20*/  @!P0 BRA `(.L_x_167) ;  /* 0xfffffffc00f08947 */ /* 0x008fea000383ffff */
[----:B------:R-:W-:Y:S05]  /*9e30*/  BRA `(.L_x_168) ;  /* 0xffffffa800dc7947 */ /* 0x000fea000383ffff */
.L_x_82:
[----:B------:R-:W-:Y:S07]  /*9e40*/  MOV R0, UR21 ;  /* 0x0000001500007c02 */ /* 0x000fee0008000f00 */
.L_x_169:
[----:B--2---:R2:W3:Y:S02]  /*9e50*/  SYNCS.PHASECHK.TRANS64.TRYWAIT P0, [R0+URZ+0x68], R9 ;  /* 0x00006809000075a7 */ /* 0x0044e400080011ff */
[----:B---3--:R-:W-:Y:S05]  /*9e60*/  @!P0 NANOSLEEP.SYNCS 0x989680 ;  /* 0x009896800000895d */ /* 0x008fea0003900000 */
[----:B------:R-:W3:Y:S02]  /*9e70*/  @!P0 SYNCS.PHASECHK.TRANS64 P0, [R0+URZ+0x68], R9 ;  /* 0x00006809000085a7 */ /* 0x000ee400080010ff */
[----:B---3--:R-:W-:Y:S05]  /*9e80*/  @!P0 BRA `(.L_x_169) ;  /* 0xfffffffc00f08947 */ /* 0x008fea000383ffff */
[----:B------:R-:W-:Y:S05]  /*9e90*/  BRA `(.L_x_170) ;  /* 0xffffffac00147947 */ /* 0x000fea000383ffff */
.L_x_83:
[----:B------:R-:W-:Y:S07]  /*9ea0*/  MOV R0, UR21 ;  /* 0x0000001500007c02 */ /* 0x000fee0008000f00 */
.L_x_171:
[----:B--2---:R2:W3:Y:S02]  /*9eb0*/  SYNCS.PHASECHK.TRANS64.TRYWAIT P0, [R0+URZ+0x70], R9 ;  /* 0x00007009000075a7 */ /* 0x0044e400080011ff */
[----:B---3--:R-:W-:Y:S05]  /*9ec0*/  @!P0 NANOSLEEP.SYNCS 0x989680 ;  /* 0x009896800000895d */ /* 0x008fea0003900000 */
[----:B------:R-:W3:Y:S02]  /*9ed0*/  @!P0 SYNCS.PHASECHK.TRANS64 P0, [R0+URZ+0x70], R9 ;  /* 0x00007009000085a7 */ /* 0x000ee400080010ff */
[----:B---3--:R-:W-:Y:S05]  /*9ee0*/  @!P0 BRA `(.L_x_171) ;  /* 0xfffffffc00f08947 */ /* 0x008fea000383ffff */
[----:B------:R-:W-:Y:S05]  /*9ef0*/  BRA `(.L_x_172) ;  /* 0xffffffac00587947 */ /* 0x000fea000383ffff */
.L_x_84:
[----:B------:R-:W-:Y:S07]  /*9f00*/  MOV R0, UR21 ;  /* 0x0000001500007c02 */ /* 0x000fee0008000f00 */
.L_x_173:
[----:B--2---:R2:W3:Y:S02]  /*9f10*/  SYNCS.PHASECHK.TRANS64.TRYWAIT P0, [R0+URZ+0x78], R9 ;  /* 0x00007809000075a7 */ /* 0x0044e400080011ff */
[----:B---3--:R-:W-:Y:S05]  /*9f20*/  @!P0 NANOSLEEP.SYNCS 0x989680 ;  /* 0x009896800000895d */ /* 0x008fea0003900000 */
[----:B------:R-:W3:Y:S02]  /*9f30*/  @!P0 SYNCS.PHASECHK.TRANS64 P0, [R0+URZ+0x78], R9 ;  /* 0x00007809000085a7 */ /* 0x000ee400080010ff */
[----:B---3--:R-:W-:Y:S05]  /*9f40*/  @!P0 BRA `(.L_x_173) ;  /* 0xfffffffc00f08947 */ /* 0x008fea000383ffff */
[----:B------:R-:W-:Y:S05]  /*9f50*/  BRA `(.L_x_174) ;  /* 0xffffffac00987947 */ /* 0x000fea000383ffff */
.L_x_86:
[----:B------:R-:W-:-:S07]  /*9f60*/  MOV R0, UR21 ;  /* 0x0000001500007c02 */ /* 0x000fce0008000f00 */
.L_x_175:
[----:B---3--:R3:W4:Y:S02]  /*9f70*/  SYNCS.PHASECHK.TRANS64.TRYWAIT P0, [R0+URZ+0x60], R3 ;  /* 0x00006003000075a7 */ /* 0x00872400080011ff */
[----:B----4-:R-:W-:Y:S05]  /*9f80*/  @!P0 NANOSLEEP.SYNCS 0x989680 ;  /* 0x009896800000895d */ /* 0x010fea0003900000 */
[----:B------:R-:W4:Y:S02]  /*9f90*/  @!P0 SYNCS.PHASECHK.TRANS64 P0, [R0+URZ+0x60], R3 ;  /* 0x00006003000085a7 */ /* 0x000f2400080010ff */
[----:B----4-:R-:W-:Y:S05]  /*9fa0*/  @!P0 BRA `(.L_x_175) ;  /* 0xfffffffc00f08947 */ /* 0x010fea000383ffff */
[----:B------:R-:W-:Y:S05]  /*9fb0*/  BRA `(.L_x_176) ;  /* 0xffffffb000107947 */ /* 0x000fea000383ffff */
.L_x_87:
[----:B---3--:R-:W-:-:S07]  /*9fc0*/  MOV R0, UR21 ;  /* 0x0000001500007c02 */ /* 0x008fce0008000f00 */
.L_x_177:
[----:B---3--:R3:W4:Y:S02]  /*9fd0*/  SYNCS.PHASECHK.TRANS64.TRYWAIT P0, [R0+URZ+0x68], R3 ;  /* 0x00006803000075a7 */ /* 0x00872400080011ff */
[----:B----4-:R-:W-:Y:S05]  /*9fe0*/  @!P0 NANOSLEEP.SYNCS 0x989680 ;  /* 0x009896800000895d */ /* 0x010fea0003900000 */
[----:B------:R-:W4:Y:S02]  /*9ff0*/  @!P0 SYNCS.PHASECHK.TRANS64 P0, [R0+URZ+0x68], R3 ;  /* 0x00006803000085a7 */ /* 0x000f2400080010ff */
[----:B----4-:R-:W-:Y:S05]  /*a000*/  @!P0 BRA `(.L_x_177) ;  /* 0xfffffffc00f08947 */ /* 0x010fea000383ffff */
[----:B------:R-:W-:Y:S05]  /*a010*/  BRA `(.L_x_178) ;  /* 0xffffffb000007947 */ /* 0x000fea000383ffff */
.L_x_88:
[----:B---3--:R-:W-:-:S07]  /*a020*/  MOV R0, UR21 ;  /* 0x0000001500007c02 */ /* 0x008fce0008000f00 */
.L_x_179:
[----:B---3--:R3:W4:Y:S02]  /*a030*/  SYNCS.PHASECHK.TRANS64.TRYWAIT P0, [R0+URZ+0x70], R3 ;  /* 0x00007003000075a7 */ /* 0x00872400080011ff */
[----:B----4-:R-:W-:Y:S05]  /*a040*/  @!P0 NANOSLEEP.SYNCS 0x989680 ;  /* 0x009896800000895d */ /* 0x010fea0003900000 */
[----:B------:R-:W4:Y:S02]  /*a050*/  @!P0 SYNCS.PHASECHK.TRANS64 P0, [R0+URZ+0x70], R3 ;  /* 0x00007003000085a7 */ /* 0x000f2400080010ff */
[----:B----4-:R-:W-:Y:S05]  /*a060*/  @!P0 BRA `(.L_x_179) ;  /* 0xfffffffc00f08947 */ /* 0x010fea000383ffff */
[----:B------:R-:W-:Y:S05]  /*a070*/  BRA `(.L_x_180) ;  /* 0xffffffac00f07947 */ /* 0x000fea000383ffff */
.L_x_90:
[----:B-1----:R1:W2:Y:S02]  /*a080*/  SYNCS.PHASECHK.TRANS64.TRYWAIT P0, [R3+URZ+0x90], R0 ;  /* 0x00009000030075a7 */ /* 0x0022a400080011ff */
[----:B--2---:R-:W-:Y:S05]  /*a090*/  @!P0 NANOSLEEP.SYNCS 0x989680 ;  /* 0x009896800000895d */ /* 0x004fea0003900000 */
[----:B------:R-:W2:Y:S02]  /*a0a0*/  @!P0 SYNCS.PHASECHK.TRANS64 P0, [R3+URZ+0x90], R0 ;  /* 0x00009000030085a7 */ /* 0x000ea400080010ff */
[----:B--2---:R-:W-:Y:S05]  /*a0b0*/  @!P0 BRA `(.L_x_90) ;  /* 0xfffffffc00f08947 */ /* 0x004fea000383ffff */
[----:B------:R-:W-:Y:S05]  /*a0c0*/  BRA `(.L_x_181) ;  /* 0xffffffb000bc7947 */ /* 0x000fea000383ffff */
.L_x_101:
[----:B-1----:R-:W-:Y:S04]  /*a0d0*/  MOV R0, UR44 ;  /* 0x0000002c00007c02 */ /* 0x002fe80008000f00 */
[----:B------:R1:W2:Y:S03]  /*a0e0*/  SYNCS.PHASECHK.TRANS64.TRYWAIT P1, [R0+URZ+0x40], R5 ;  /* 0x00004005000075a7 */ /* 0x0002a600080211ff */
[----:B--2---:R-:W-:Y:S05]  /*a0f0*/  @!P1 NANOSLEEP.SYNCS 0x989680 ;  /* 0x009896800000995d */ /* 0x004fea0003900000 */
[----:B------:R-:W2:Y:S02]  /*a100*/  @!P1 SYNCS.PHASECHK.TRANS64 P1, [R0+URZ+0x40], R5 ;  /* 0x00004005000095a7 */ /* 0x000ea400080210ff */
[----:B--2---:R-:W-:Y:S05]  /*a110*/  @!P1 BRA `(.L_x_101) ;  /* 0xfffffffc00ec9947 */ /* 0x004fea000383ffff */
[----:B------:R-:W-:Y:S05]  /*a120*/  BRA `(.L_x_100) ;  /* 0xffffffc000507947 */ /* 0x000fea000383ffff */
.L_x_103:
[----:B-1----:R1:W4:Y:S02]  /*a130*/  SYNCS.PHASECHK.TRANS64.TRYWAIT P0, [R98+URZ+0xb0], R3 ;  /* 0x0000b003620075a7 */ /* 0x00232400080011ff */
[----:B----4-:R-:W-:Y:S05]  /*a140*/  @!P0 NANOSLEEP.SYNCS 0x989680 ;  /* 0x009896800000895d */ /* 0x010fea0003900000 */
[----:B------:R-:W4:Y:S02]  /*a150*/  @!P0 SYNCS.PHASECHK.TRANS64 P0, [R98+URZ+0xb0], R3 ;  /* 0x0000b003620085a7 */ /* 0x000f2400080010ff */
[----:B----4-:R-:W-:Y:S05]  /*a160*/  @!P0 BRA `(.L_x_103) ;  /* 0xfffffffc00f08947 */ /* 0x010fea000383ffff */
[----:B------:R-:W-:Y:S05]  /*a170*/  BRA `(.L_x_102) ;  /* 0xffffffc0007c7947 */ /* 0x000fea000383ffff */
.L_x_112:
[----:B--2---:R2:W3:Y:S02]  /*a180*/  SYNCS.PHASECHK.TRANS64.TRYWAIT P0, [R3+URZ+0x40], R0 ;  /* 0x00004000030075a7 */ /* 0x0044e400080011ff */
[----:B---3--:R-:W-:Y:S05]  /*a190*/  @!P0 NANOSLEEP.SYNCS 0x989680 ;  /* 0x009896800000895d */ /* 0x008fea0003900000 */
[----:B------:R-:W3:Y:S02]  /*a1a0*/  @!P0 SYNCS.PHASECHK.TRANS64 P0, [R3+URZ+0x40], R0 ;  /* 0x00004000030085a7 */ /* 0x000ee400080010ff */
[----:B---3--:R-:W-:Y:S05]  /*a1b0*/  @!P0 BRA `(.L_x_112) ;  /* 0xfffffffc00f08947 */ /* 0x008fea000383ffff */
[----:B------:R-:W-:Y:S05]  /*a1c0*/  BRA `(.L_x_111) ;  /* 0xffffffcc00607947 */ /* 0x000fea000383ffff */
.L_x_120:
[----:B-1----:R1:W3:Y:S02]  /*a1d0*/  SYNCS.PHASECHK.TRANS64.TRYWAIT P0, [R63+URZ+0x40], R4 ;  /* 0x000040043f0075a7 */ /* 0x0022e400080011ff */
[----:B---3--:R-:W-:Y:S05]  /*a1e0*/  @!P0 NANOSLEEP.SYNCS 0x989680 ;  /* 0x009896800000895d */ /* 0x008fea0003900000 */
[----:B------:R-:W3:Y:S02]  /*a1f0*/  @!P0 SYNCS.PHASECHK.TRANS64 P0, [R63+URZ+0x40], R4 ;  /* 0x000040043f0085a7 */ /* 0x000ee400080010ff */
[----:B---3--:R-:W-:Y:S05]  /*a200*/  @!P0 BRA `(.L_x_120) ;  /* 0xfffffffc00f08947 */ /* 0x008fea000383ffff */
[----:B------:R-:W-:Y:S05]  /*a210*/  BRA `(.L_x_119) ;  /* 0xffffffd800687947 */ /* 0x000fea000383ffff */
.L_x_128:
[----:B-1----:R1:W3:Y:S02]  /*a220*/  SYNCS.PHASECHK.TRANS64.TRYWAIT P0, [R108+URZ+0x40], R3 ;  /* 0x000040036c0075a7 */ /* 0x0022e400080011ff */
[----:B---3--:R-:W-:Y:S05]  /*a230*/  @!P0 NANOSLEEP.SYNCS 0x989680 ;  /* 0x009896800000895d */ /* 0x008fea0003900000 */
[----:B------:R-:W3:Y:S02]  /*a240*/  @!P0 SYNCS.PHASECHK.TRANS64 P0, [R108+URZ+0x40], R3 ;  /* 0x000040036c0085a7 */ /* 0x000ee400080010ff */
[----:B---3--:R-:W-:Y:S05]  /*a250*/  @!P0 BRA `(.L_x_128) ;  /* 0xfffffffc00f08947 */ /* 0x008fea000383ffff */
[----:B------:R-:W-:Y:S05]  /*a260*/  BRA `(.L_x_127) ;  /* 0xffffffe4006c7947 */ /* 0x000fea000383ffff */
        .weak           $__internal_0_$__cuda_sm10x_tcgen05_guardrail_trap_col_being_dealloced_not_returned_by_alloc
        .type           $__internal_0_$__cuda_sm10x_tcgen05_guardrail_trap_col_being_dealloced_not_returned_by_alloc,@function
        .size           $__internal_0_$__cuda_sm10x_tcgen05_guardrail_trap_col_being_dealloced_not_returned_by_alloc,($__internal_1_$__cuda_sm10x_tcgen05_guardrail_trap_phase_invalid_during_alloc - $__internal_0_$__cuda_sm10x_tcgen05_guardrail_trap_col_being_dealloced_not_returned_by_alloc)
$__internal_0_$__cuda_sm10x_tcgen05_guardrail_trap_col_being_dealloced_not_returned_by_alloc:
[----:B------:R-:W-:Y:S05]  /*a270*/  BPT.TRAP 0x1 ;  /* 0x000000040000795c */ /* 0x000fea0000300000 */
[----:B------:R-:W-:-:S04]  /*a280*/  HFMA2 R3, -RZ, RZ, 0, 0 ;  /* 0x00000000ff037431 */ /* 0x000fc800000001ff */
[----:B------:R-:W-:Y:S05]  /*a290*/  RET.REL.NODEC R2 `(_ZN7cutlass13device_kernelINS_4gemm6kernel13GemmUniversalIN4cute5tupleIJiiiiEEENS1_10collective13CollectiveMmaINS1_35MainloopSm100TmaUmmaWarpSpecializedILi4ELi2ELi4ENS5_IJNS4_1CILi2EEESB_NSA_ILi1EEEEEEEENS5_IJNSA_ILi64EEENSA_ILi256EEENSA_ILi32EEEEEENS_6half_tENS5_IJlSC_lEEESJ_SK_NS4_8TiledMMAINS4_8MMA_AtomIJNS4_20SM100_MMA_F16BF16_SSISJ_SJ_fLi64ELi256ELNS4_4UMMA5MajorE0ELSP_0ELNSO_7ScaleInE0ELSQ_0EEEEEENS4_6LayoutINS5_IJSC_SC_SC_EEENS5_IJNSA_ILi0EEESV_SV_EEEEENS5_IJNS4_10UnderscoreESY_SY_EEEEENS4_23SM90_TMA_LOAD_MULTICASTENS4_14ComposedLayoutINS4_7SwizzleILi2ELi4ELi3EEENS4_18smem_ptr_flag_bitsILi16EEENST_INS5_IJNSA_ILi8EEESH_EEENS5_IJSH_SC_EEEEEEEvNS4_8identityES11_S1B_vS1C_EENS_8epilogue10collective18CollectiveEpilogueINS1E_23Sm100TmaWarpSpecializedILi4ELi2ELi32ELb1ELb0EEEJSI_NS5_IJNST_ISF_SC_EES1J_EEESJ_SK_SJ_SK_NS1E_6fusion15FusionCallbacksIS1I_NS1L_17LinearCombinationISJ_fSJ_fLNS_15FloatRoundStyleE2EEESI_S1K_JEEENS4_5SM1004TMEM4LOAD26SM100_TMEM_LOAD_16dp256b8xENS4_13SM90_TMA_LOADENS12_INS13_ILi3ELi4ELi3EEES16_NST_INS5_IJS17_SF_EEENS5_IJSF_SC_EEEEEEENS4_17SM75_U32x4_LDSM_NENS4_14SM90_TMA_STOREES20_NS4_17SM90_U32x4_STSM_NENS4_39AutoVectorizingCopyWithAssumedAlignmentILi128EEEEEEvvEEEEvNT_6ParamsE) ;  /* 0xffffff5c02587950 */ /* 0x000fea0003c3ffff */
        .weak           $__internal_1_$__cuda_sm10x_tcgen05_guardrail_trap_phase_invalid_during_alloc
        .type           $__internal_1_$__cuda_sm10x_tcgen05_guardrail_trap_phase_invalid_during_alloc,@function
        .size           $__internal_1_$__cuda_sm10x_tcgen05_guardrail_trap_phase_invalid_during_alloc,($__internal_2_$__cuda_sm10x_tcgen05_guardrail_trap_unallocated_columns_being_dealloced - $__internal_1_$__cuda_sm10x_tcgen05_guardrail_trap_phase_invalid_during_alloc)
$__internal_1_$__cuda_sm10x_tcgen05_guardrail_trap_phase_invalid_during_alloc:
[----:B------:R-:W-:Y:S05]  /*a2a0*/  BPT.TRAP 0x1 ;  /* 0x000000040000795c */ /* 0x000fea0000300000 */
[----:B------:R-:W-:-:S04]  /*a2b0*/  MOV R5, 0x0 ;  /* 0x0000000000057802 */ /* 0x000fc80000000f00 */
[----:B------:R-:W-:Y:S05]  /*a2c0*/  RET.REL.NODEC R4 `(_ZN7cutlass13device_kernelINS_4gemm6kernel13GemmUniversalIN4cute5tupleIJiiiiEEENS1_10collective13CollectiveMmaINS1_35MainloopSm100TmaUmmaWarpSpecializedILi4ELi2ELi4ENS5_IJNS4_1CILi2EEESB_NSA_ILi1EEEEEEEENS5_IJNSA_ILi64EEENSA_ILi256EEENSA_ILi32EEEEEENS_6half_tENS5_IJlSC_lEEESJ_SK_NS4_8TiledMMAINS4_8MMA_AtomIJNS4_20SM100_MMA_F16BF16_SSISJ_SJ_fLi64ELi256ELNS4_4UMMA5MajorE0ELSP_0ELNSO_7ScaleInE0ELSQ_0EEEEEENS4_6LayoutINS5_IJSC_SC_SC_EEENS5_IJNSA_ILi0EEESV_SV_EEEEENS5_IJNS4_10UnderscoreESY_SY_EEEEENS4_23SM90_TMA_LOAD_MULTICASTENS4_14ComposedLayoutINS4_7SwizzleILi2ELi4ELi3EEENS4_18smem_ptr_flag_bitsILi16EEENST_INS5_IJNSA_ILi8EEESH_EEENS5_IJSH_SC_EEEEEEEvNS4_8identityES11_S1B_vS1C_EENS_8epilogue10collective18CollectiveEpilogueINS1E_23Sm100TmaWarpSpecializedILi4ELi2ELi32ELb1ELb0EEEJSI_NS5_IJNST_ISF_SC_EES1J_EEESJ_SK_SJ_SK_NS1E_6fusion15FusionCallbacksIS1I_NS1L_17LinearCombinationISJ_fSJ_fLNS_15FloatRoundStyleE2EEESI_S1K_JEEENS4_5SM1004TMEM4LOAD26SM100_TMEM_LOAD_16dp256b8xENS4_13SM90_TMA_LOADENS12_INS13_ILi3ELi4ELi3EEES16_NST_INS5_IJS17_SF_EEENS5_IJSF_SC_EEEEEEENS4_17SM75_U32x4_LDSM_NENS4_14SM90_TMA_STOREES20_NS4_17SM90_U32x4_STSM_NENS4_39AutoVectorizingCopyWithAssumedAlignmentILi128EEEEEEvvEEEEvNT_6ParamsE) ;  /* 0xffffff5c044c7950 */ /* 0x000fea0003c3ffff */
        .weak           $__internal_2_$__cuda_sm10x_tcgen05_guardrail_trap_unallocated_columns_being_dealloced
        .type           $__internal_2_$__cuda_sm10x_tcgen05_guardrail_trap_unallocated_columns_being_dealloced,@function
        .size           $__internal_2_$__cuda_sm10x_tcgen05_guardrail_trap_unallocated_columns_being_dealloced,(.L_x_183 - $__internal_2_$__cuda_sm10x_tcgen05_guardrail_trap_unallocated_columns_being_dealloced)
$__internal_2_$__cuda_sm10x_tcgen05_guardrail_trap_unallocated_columns_being_dealloced:
[----:B------:R-:W-:Y:S05]  /*a2d0*/  BPT.TRAP 0x1 ;  /* 0x000000040000795c */ /* 0x000fea0000300000 */
[----:B------:R-:W-:-:S04]  /*a2e0*/  HFMA2 R3, -RZ, RZ, 0, 0 ;  /* 0x00000000ff037431 */ /* 0x000fc800000001ff */
[----:B------:R-:W-:Y:S05]  /*a2f0*/  RET.REL.NODEC R2 `(_ZN7cutlass13device_kernelINS_4gemm6kernel13GemmUniversalIN4cute5tupleIJiiiiEEENS1_10collective13CollectiveMmaINS1_35MainloopSm100TmaUmmaWarpSpecializedILi4ELi2ELi4ENS5_IJNS4_1CILi2EEESB_NSA_ILi1EEEEEEEENS5_IJNSA_ILi64EEENSA_ILi256EEENSA_ILi32EEEEEENS_6half_tENS5_IJlSC_lEEESJ_SK_NS4_8TiledMMAINS4_8MMA_AtomIJNS4_20SM100_MMA_F16BF16_SSISJ_SJ_fLi64ELi256ELNS4_4UMMA5MajorE0ELSP_0ELNSO_7ScaleInE0ELSQ_0EEEEEENS4_6LayoutINS5_IJSC_SC_SC_EEENS5_IJNSA_ILi0EEESV_SV_EEEEENS5_IJNS4_10UnderscoreESY_SY_EEEEENS4_23SM90_TMA_LOAD_MULTICASTENS4_14ComposedLayoutINS4_7SwizzleILi2ELi4ELi3EEENS4_18smem_ptr_flag_bitsILi16EEENST_INS5_IJNSA_ILi8EEESH_EEENS5_IJSH_SC_EEEEEEEvNS4_8identityES11_S1B_vS1C_EENS_8epilogue10collective18CollectiveEpilogueINS1E_23Sm100TmaWarpSpecializedILi4ELi2ELi32ELb1ELb0EEEJSI_NS5_IJNST_ISF_SC_EES1J_EEESJ_SK_SJ_SK_NS1E_6fusion15FusionCallbacksIS1I_NS1L_17LinearCombinationISJ_fSJ_fLNS_15FloatRoundStyleE2EEESI_S1K_JEEENS4_5SM1004TMEM4LOAD26SM100_TMEM_LOAD_16dp256b8xENS4_13SM90_TMA_LOADENS12_INS13_ILi3ELi4ELi3EEES16_NST_INS5_IJS17_SF_EEENS5_IJSF_SC_EEEEEEENS4_17SM75_U32x4_LDSM_NENS4_14SM90_TMA_STOREES20_NS4_17SM90_U32x4_STSM_NENS4_39AutoVectorizingCopyWithAssumedAlignmentILi128EEEEEEvvEEEEvNT_6ParamsE) ;  /* 0xffffff5c02407950 */ /* 0x000fea0003c3ffff */
.L_x_182:
[----:B------:R-:W-:-:S00]  /*a300*/  BRA `(.L_x_182) ;  /* 0xfffffffc00fc7947 */ /* 0x000fc0000383ffff */
[----:B------:R-:W-:-:S00]  /*a310*/  NOP ;  /* 0x0000000000007918 */ /* 0x000fc00000000000 */
        /* <DEDUP_REMOVED lines=14> */
.L_x_183:


//--------------------- .nv.global.init           --------------------------
	.section	.nv.global.init,"aw",@progbits
.nv.global.init:
	.type		$str$27,@object
	.size		$str$27,($str$28 - $str$27)
$str$27:
        /*0000*/ 	.byte	0x28, 0x61, 0x64, 0x64, 0x72, 0x65, 0x73, 0x73, 0x20, 0x26, 0x20, 0x6d, 0x61, 0x73, 0x6b, 0x29
        /*0010*/ 	.byte	0x20, 0x3d, 0x3d, 0x20, 0x30, 0x00
	.type		$str$28,@object
	.size		$str$28,($str$26 - $str$28)
$str$28:
        /*0016*/ 	.byte	0x2f, 0x74, 0x6d, 0x70, 0x2f, 0x63, 0x75, 0x74, 0x6c, 0x61, 0x73, 0x73, 0x5f, 0x73, 0x77, 0x65
        /*0026*/ 	.byte	0x65, 0x70, 0x5f, 0x73, 0x72, 0x63, 0x2f, 0x69, 0x6e, 0x63, 0x6c, 0x75, 0x64, 0x65, 0x2f, 0x63
        /*0036*/ 	.byte	0x75, 0x74, 0x65, 0x2f, 0x70, 0x6f, 0x69, 0x6e, 0x74, 0x65, 0x72, 0x5f, 0x66, 0x6c, 0x61, 0x67
        /*0046*/ 	.byte	0x67, 0x65, 0x64, 0x2e, 0x68, 0x70, 0x70, 0x00
	.type		$str$26,@object
	.size		$str$26,($str$25 - $str$26)
$str$26:
        /*004e*/ 	.byte	0x2f, 0x74, 0x6d, 0x70, 0x2f, 0x63, 0x75, 0x74, 0x6c, 0x61, 0x73, 0x73, 0x5f, 0x73, 0x77, 0x65
        /*005e*/ 	.byte	0x65, 0x70, 0x5f, 0x73, 0x72, 0x63, 0x2f, 0x69, 0x6e, 0x63, 0x6c, 0x75, 0x64, 0x65, 0x2f, 0x63
        /*006e*/ 	.byte	0x75, 0x74, 0x65, 0x2f, 0x61, 0x74, 0x6f, 0x6d, 0x2f, 0x63, 0x6f, 0x70, 0x79, 0x5f, 0x74, 0x72
        /*007e*/ 	.byte	0x61, 0x69, 0x74, 0x73, 0x5f, 0x73, 0x6d, 0x31, 0x30, 0x30, 0x2e, 0x68, 0x70, 0x70, 0x00
	.type		$str$25,@object
	.size		$str$25,(__unnamed_1 - $str$25)
$str$25:
        /*008d*/ 	.byte	0x28, 0x28, 0x75, 0x69, 0x6e, 0x74, 0x33, 0x32, 0x5f, 0x74, 0x28, 0x74, 0x68, 0x72, 0x65, 0x61
        /*009d*/ 	.byte	0x64, 0x49, 0x64, 0x78, 0x2e, 0x78, 0x29, 0x20, 0x2f, 0x20, 0x33, 0x32, 0x29, 0x20, 0x25, 0x20
        /*00ad*/ 	.byte	0x34, 0x29, 0x20, 0x3d, 0x3d, 0x20, 0x28, 0x28, 0x28, 0x74, 0x6d, 0x65, 0x6d, 0x5f, 0x61, 0x64
        /*00bd*/ 	.byte	0x64, 0x72, 0x20, 0x3e, 0x3e, 0x20, 0x31, 0x36, 0x29, 0x20, 0x2f, 0x20, 0x33, 0x32, 0x29, 0x20
        /*00cd*/ 	.byte	0x25, 0x20, 0x34, 0x29, 0x00
	.type		__unnamed_1,@object
	.size		__unnamed_1,(__unnamed_2 - __unnamed_1)
__unnamed_1:
        /*00d2*/ 	.byte	0x61, 0x75, 0x74, 0x6f, 0x20, 0x63, 0x75, 0x74, 0x65, 0x3a, 0x3a, 0x61, 0x73, 0x5f, 0x70, 0x6f
        /* <DEDUP_REMOVED lines=24> */
        /*0262*/ 	.byte	0x3e, 0x3e, 0x3e, 0x5d, 0x00
	.type		__unnamed_2,@object
	.size		__unnamed_2,(.L_2 - __unnamed_2)
__unnamed_2:
        /* <DEDUP_REMOVED lines=46> */
        /*0547*/ 	.byte	0x75, 0x74, 0x65, 0x3a, 0x3a, 0x43, 0x3c, 0x30, 0x3e, 0x3e, 0x3e, 0x3e, 0x5d, 0x00
.L_2:


//--------------------- .nv.shared._ZN7cutlass13device_kernelINS_4gemm6kernel13GemmUniversalIN4cute5tupleIJiiiiEEENS1_10collective13CollectiveMmaINS1_35MainloopSm100TmaUmmaWarpSpecializedILi4ELi2ELi4ENS5_IJNS4_1CILi2EEESB_NSA_ILi1EEEEEEEENS5_IJNSA_ILi64EEENSA_ILi256EEENSA_ILi32EEEEEENS_6half_tENS5_IJlSC_lEEESJ_SK_NS4_8TiledMMAINS4_8MMA_AtomIJNS4_20SM100_MMA_F16BF16_SSISJ_SJ_fLi64ELi256ELNS4_4UMMA5MajorE0ELSP_0ELNSO_7ScaleInE0ELSQ_0EEEEEENS4_6LayoutINS5_IJSC_SC_SC_EEENS5_IJNSA_ILi0EEESV_SV_EEEEENS5_IJNS4_10UnderscoreESY_SY_EEEEENS4_23SM90_TMA_LOAD_MULTICASTENS4_14ComposedLayoutINS4_7SwizzleILi2ELi4ELi3EEENS4_18smem_ptr_flag_bitsILi16EEENST_INS5_IJNSA_ILi8EEESH_EEENS5_IJSH_SC_EEEEEEEvNS4_8identityES11_S1B_vS1C_EENS_8epilogue10collective18CollectiveEpilogueINS1E_23Sm100TmaWarpSpecializedILi4ELi2ELi32ELb1ELb0EEEJSI_NS5_IJNST_ISF_SC_EES1J_EEESJ_SK_SJ_SK_NS1E_6fusion15FusionCallbacksIS1I_NS1L_17LinearCombinationISJ_fSJ_fLNS_15FloatRoundStyleE2EEESI_S1K_JEEENS4_5SM1004TMEM4LOAD26SM100_TMEM_LOAD_16dp256b8xENS4_13SM90_TMA_LOADENS12_INS13_ILi3ELi4ELi3EEES16_NST_INS5_IJS17_SF_EEENS5_IJSF_SC_EEEEEEENS4_17SM75_U32x4_LDSM_NENS4_14SM90_TMA_STOREES20_NS4_17SM90_U32x4_STSM_NENS4_39AutoVectorizingCopyWithAssumedAlignmentILi128EEEEEEvvEEEEvNT_6ParamsE --------------------------
	.section	.nv.shared._ZN7cutlass13device_kernelINS_4gemm6kernel13GemmUniversalIN4cute5tupleIJiiiiEEENS1_10collective13CollectiveMmaINS1_35MainloopSm100TmaUmmaWarpSpecializedILi4ELi2ELi4ENS5_IJNS4_1CILi2EEESB_NSA_ILi1EEEEEEEENS5_IJNSA_ILi64EEENSA_ILi256EEENSA_ILi32EEEEEENS_6half_tENS5_IJlSC_lEEESJ_SK_NS4_8TiledMMAINS4_8MMA_AtomIJNS4_20SM100_MMA_F16BF16_SSISJ_SJ_fLi64ELi256ELNS4_4UMMA5MajorE0ELSP_0ELNSO_7ScaleInE0ELSQ_0EEEEEENS4_6LayoutINS5_IJSC_SC_SC_EEENS5_IJNSA_ILi0EEESV_SV_EEEEENS5_IJNS4_10UnderscoreESY_SY_EEEEENS4_23SM90_TMA_LOAD_MULTICASTENS4_14ComposedLayoutINS4_7SwizzleILi2ELi4ELi3EEENS4_18smem_ptr_flag_bitsILi16EEENST_INS5_IJNSA_ILi8EEESH_EEENS5_IJSH_SC_EEEEEEEvNS4_8identityES11_S1B_vS1C_EENS_8epilogue10collective18CollectiveEpilogueINS1E_23Sm100TmaWarpSpecializedILi4ELi2ELi32ELb1ELb0EEEJSI_NS5_IJNST_ISF_SC_EES1J_EEESJ_SK_SJ_SK_NS1E_6fusion15FusionCallbacksIS1I_NS1L_17LinearCombinationISJ_fSJ_fLNS_15FloatRoundStyleE2EEESI_S1K_JEEENS4_5SM1004TMEM4LOAD26SM100_TMEM_LOAD_16dp256b8xENS4_13SM90_TMA_LOADENS12_INS13_ILi3ELi4ELi3EEES16_NST_INS5_IJS17_SF_EEENS5_IJSF_SC_EEEEEEENS4_17SM75_U32x4_LDSM_NENS4_14SM90_TMA_STOREES20_NS4_17SM90_U32x4_STSM_NENS4_39AutoVectorizingCopyWithAssumedAlignmentILi128EEEEEEvvEEEEvNT_6ParamsE,"aw",@nobits
	.sectionflags	@""
	.align	16
	.zero		1024


//--------------------- .nv.shared.reserved.0     --------------------------
	.section	.nv.shared.reserved.0,"aw",@nobits
	.weak		__nv_reservedSMEM_offset_0_alias
	.size		__nv_reservedSMEM_offset_0_alias, 0, 64
	.other		__nv_reservedSMEM_offset_0_alias,@"STO_CUDA_RESERVED_SHARED STV_DEFAULT"
__nv_reservedSMEM_offset_0_alias:
	.zero		0
.nv.shared.reserved.0:
	.zero		64
	.weak		__nv_reservedSMEM_tcgen05_partition
	.type		__nv_reservedSMEM_tcgen05_partition,@object
	.size		__nv_reservedSMEM_tcgen05_partition,(.L_0 - __nv_reservedSMEM_tcgen05_partition)
__nv_reservedSMEM_tcgen05_partition:
	.zero		32
.L_0:


//--------------------- .nv.global                --------------------------
	.section	.nv.global,"aw",@nobits
.nv.global:
	.type		_ZN39_INTERNAL_72431ab6_4_k_cu_12296d79_75424cute1_E,@object
	.size		_ZN39_INTERNAL_72431ab6_4_k_cu_12296d79_75424cute1_E,(_ZN39_INTERNAL_72431ab6_4_k_cu_12296d79_75424cuda3std3__45__cpo6cbeginE - _ZN39_INTERNAL_72431ab6_4_k_cu_12296d79_75424cute1_E)
_ZN39_INTERNAL_72431ab6_4_k_cu_12296d79_75424cute1_E:
	.zero		1
	.type		_ZN39_INTERNAL_72431ab6_4_k_cu_12296d79_75424cuda3std3__45__cpo6cbeginE,@object
	.size		_ZN39_INTERNAL_72431ab6_4_k_cu_12296d79_75424cuda3std3__45__cpo6cbeginE,(_ZN39_INTERNAL_72431ab6_4_k_cu_12296d79_75424cuda3std3__48in_placeE - _ZN39_INTERNAL_72431ab6_4_k_cu_12296d79_75424cuda3std3__45__cpo6cbeginE)
_ZN39_INTERNAL_72431ab6_4_k_cu_12296d79_75424cuda3std3__45__cpo6cbeginE:
	.zero		1
	.type		_ZN39_INTERNAL_72431ab6_4_k_cu_12296d79_75424cuda3std3__48in_placeE,@object
	.size		_ZN39_INTERNAL_72431ab6_4_k_cu_12296d79_75424cuda3std3__48in_placeE,(_ZN39_INTERNAL_72431ab6_4_k_cu_12296d79_75424cuda3std6ranges3__45__cpo9iter_moveE - _ZN39_INTERNAL_72431ab6_4_k_cu_12296d79_75424cuda3std3__48in_placeE)
_ZN39_INTERNAL_72431ab6_4_k_cu_12296d79_75424cuda3std3__48in_placeE:
	.zero		1
	.type		_ZN39_INTERNAL_72431ab6_4_k_cu_12296d79_75424cuda3std6ranges3__45__cpo9iter_moveE,@object
	.size		_ZN39_INTERNAL_72431ab6_4_k_cu_12296d79_75424cuda3std6ranges3__45__cpo9iter_moveE,(_ZN39_INTERNAL_72431ab6_4_k_cu_12296d79_75424cuda3std3__45__cpo5beginE - _ZN39_INTERNAL_72431ab6_4_k_cu_12296d79_75424cuda3std6ranges3__45__cpo9iter_moveE)
_ZN39_INTERNAL_72431ab6_4_k_cu_12296d79_75424cuda3std6ranges3__45__cpo9iter_moveE:
	.zero		1
	.type		_ZN39_INTERNAL_72431ab6_4_k_cu_12296d79_75424cuda3std3__45__cpo5beginE,@object
	.size		_ZN39_INTERNAL_72431ab6_4_k_cu_12296d79_75424cuda3std3__45__cpo5beginE,(_ZN39_INTERNAL_72431ab6_4_k_cu_12296d79_75424cuda3std3__441_GLOBAL__N__72431ab6_4_k_cu_12296d79_75426ignoreE - _ZN39_INTERNAL_72431ab6_4_k_cu_12296d79_75424cuda3std3__45__cpo5beginE)
_ZN39_INTERNAL_72431ab6_4_k_cu_12296d79_75424cuda3std3__45__cpo5beginE:
	.zero		1
	.type		_ZN39_INTERNAL_72431ab6_4_k_cu_12296d79_75424cuda3std3__441_GLOBAL__N__72431ab6_4_k_cu_12296d79_75426ignoreE,@object
	.size		_ZN39_INTERNAL_72431ab6_4_k_cu_12296d79_75424cuda3std3__441_GLOBAL__N__72431ab6_4_k_cu_12296d79_75426ignoreE,(_ZN39_INTERNAL_72431ab6_4_k_cu_12296d79_75424cute7productE - _ZN39_INTERNAL_72431ab6_4_k_cu_12296d79_75424cuda3std3__441_GLOBAL__N__72431ab6_4_k_cu_12296d79_75426ignoreE)
_ZN39_INTERNAL_72431ab6_4_k_cu_12296d79_75424cuda3std3__441_GLOBAL__N__72431ab6_4_k_cu_12296d79_75426ignoreE:
	.zero		1
	.type		_ZN39_INTERNAL_72431ab6_4_k_cu_12296d79_75424cute7productE,@object
	.size		_ZN39_INTERNAL_72431ab6_4_k_cu_12296d79_75424cute7productE,(_ZN39_INTERNAL_72431ab6_4_k_cu_12296d79_75424cuda3std3__45__cpo3endE - _ZN39_INTERNAL_72431ab6_4_k_cu_12296d79_75424cute7productE)
_ZN39_INTERNAL_72431ab6_4_k_cu_12296d79_75424cute7productE:
	.zero		1
	.type		_ZN39_INTERNAL_72431ab6_4_k_cu_12296d79_75424cuda3std3__45__cpo3endE,@object
	.size		_ZN39_INTERNAL_72431ab6_4_k_cu_12296d79_75424cuda3std3__45__cpo3endE,(_ZN39_INTERNAL_72431ab6_4_k_cu_12296d79_75424cuda3std3__419piecewise_constructE - _ZN39_INTERNAL_72431ab6_4_k_cu_12296d79_75424cuda3std3__45__cpo3endE)
_ZN39_INTERNAL_72431ab6_4_k_cu_12296d79_75424cuda3std3__45__cpo3endE:
	.zero		1
	.type		_ZN39_INTERNAL_72431ab6_4_k_cu_12296d79_75424cuda3std3__419piecewise_constructE,@object
	.size		_ZN39_INTERNAL_72431ab6_4_k_cu_12296d79_75424cuda3std3__419piecewise_constructE,(_ZN39_INTERNAL_72431ab6_4_k_cu_12296d79_75424cuda3std3__45__cpo4cendE - _ZN39_INTERNAL_72431ab6_4_k_cu_12296d79_75424cuda3std3__419piecewise_constructE)
_ZN39_INTERNAL_72431ab6_4_k_cu_12296d79_75424cuda3std3__419piecewise_constructE:
	.zero		1
	.type		_ZN39_INTERNAL_72431ab6_4_k_cu_12296d79_75424cuda3std3__45__cpo4cendE,@object
	.size		_ZN39_INTERNAL_72431ab6_4_k_cu_12296d79_75424cuda3std3__45__cpo4cendE,(_ZN39_INTERNAL_72431ab6_4_k_cu_12296d79_75424cuda3std6ranges3__45__cpo4swapE - _ZN39_INTERNAL_72431ab6_4_k_cu_12296d79_75424cuda3std3__45__cpo4cendE)
_ZN39_INTERNAL_72431ab6_4_k_cu_12296d79_75424cuda3std3__45__cpo4cendE:
	.zero		1
	.type		_ZN39_INTERNAL_72431ab6_4_k_cu_12296d79_75424cuda3std6ranges3__45__cpo4swapE,@object
	.size		_ZN39_INTERNAL_72431ab6_4_k_cu_12296d79_75424cuda3std6ranges3__45__cpo4swapE,(.L_10 - _ZN39_INTERNAL_72431ab6_4_k_cu_12296d79_75424cuda3std6ranges3__45__cpo4swapE)
_ZN39_INTERNAL_72431ab6_4_k_cu_12296d79_75424cuda3std6ranges3__45__cpo4swapE:
	.zero		1
.L_10:


//--------------------- .nv.constant0._ZN7cutlass13device_kernelINS_4gemm6kernel13GemmUniversalIN4cute5tupleIJiiiiEEENS1_10collective13CollectiveMmaINS1_35MainloopSm100TmaUmmaWarpSpecializedILi4ELi2ELi4ENS5_IJNS4_1CILi2EEESB_NSA_ILi1EEEEEEEENS5_IJNSA_ILi64EEENSA_ILi256EEENSA_ILi32EEEEEENS_6half_tENS5_IJlSC_lEEESJ_SK_NS4_8TiledMMAINS4_8MMA_AtomIJNS4_20SM100_MMA_F16BF16_SSISJ_SJ_fLi64ELi256ELNS4_4UMMA5MajorE0ELSP_0ELNSO_7ScaleInE0ELSQ_0EEEEEENS4_6LayoutINS5_IJSC_SC_SC_EEENS5_IJNSA_ILi0EEESV_SV_EEEEENS5_IJNS4_10UnderscoreESY_SY_EEEEENS4_23SM90_TMA_LOAD_MULTICASTENS4_14ComposedLayoutINS4_7SwizzleILi2ELi4ELi3EEENS4_18smem_ptr_flag_bitsILi16EEENST_INS5_IJNSA_ILi8EEESH_EEENS5_IJSH_SC_EEEEEEEvNS4_8identityES11_S1B_vS1C_EENS_8epilogue10collective18CollectiveEpilogueINS1E_23Sm100TmaWarpSpecializedILi4ELi2ELi32ELb1ELb0EEEJSI_NS5_IJNST_ISF_SC_EES1J_EEESJ_SK_SJ_SK_NS1E_6fusion15FusionCallbacksIS1I_NS1L_17LinearCombinationISJ_fSJ_fLNS_15FloatRoundStyleE2EEESI_S1K_JEEENS4_5SM1004TMEM4LOAD26SM100_TMEM_LOAD_16dp256b8xENS4_13SM90_TMA_LOADENS12_INS13_ILi3ELi4ELi3EEES16_NST_INS5_IJS17_SF_EEENS5_IJSF_SC_EEEEEEENS4_17SM75_U32x4_LDSM_NENS4_14SM90_TMA_STOREES20_NS4_17SM90_U32x4_STSM_NENS4_39AutoVectorizingCopyWithAssumedAlignmentILi128EEEEEEvvEEEEvNT_6ParamsE --------------------------
	.section	.nv.constant0._ZN7cutlass13device_kernelINS_4gemm6kernel13GemmUniversalIN4cute5tupleIJiiiiEEENS1_10collective13CollectiveMmaINS1_35MainloopSm100TmaUmmaWarpSpecializedILi4ELi2ELi4ENS5_IJNS4_1CILi2EEESB_NSA_ILi1EEEEEEEENS5_IJNSA_ILi64EEENSA_ILi256EEENSA_ILi32EEEEEENS_6half_tENS5_IJlSC_lEEESJ_SK_NS4_8TiledMMAINS4_8MMA_AtomIJNS4_20SM100_MMA_F16BF16_SSISJ_SJ_fLi64ELi256ELNS4_4UMMA5MajorE0ELSP_0ELNSO_7ScaleInE0ELSQ_0EEEEEENS4_6LayoutINS5_IJSC_SC_SC_EEENS5_IJNSA_ILi0EEESV_SV_EEEEENS5_IJNS4_10UnderscoreESY_SY_EEEEENS4_23SM90_TMA_LOAD_MULTICASTENS4_14ComposedLayoutINS4_7SwizzleILi2ELi4ELi3EEENS4_18smem_ptr_flag_bitsILi16EEENST_INS5_IJNSA_ILi8EEESH_EEENS5_IJSH_SC_EEEEEEEvNS4_8identityES11_S1B_vS1C_EENS_8epilogue10collective18CollectiveEpilogueINS1E_23Sm100TmaWarpSpecializedILi4ELi2ELi32ELb1ELb0EEEJSI_NS5_IJNST_ISF_SC_EES1J_EEESJ_SK_SJ_SK_NS1E_6fusion15FusionCallbacksIS1I_NS1L_17LinearCombinationISJ_fSJ_fLNS_15FloatRoundStyleE2EEESI_S1K_JEEENS4_5SM1004TMEM4LOAD26SM100_TMEM_LOAD_16dp256b8xENS4_13SM90_TMA_LOADENS12_INS13_ILi3ELi4ELi3EEES16_NST_INS5_IJS17_SF_EEENS5_IJSF_SC_EEEEEEENS4_17SM75_U32x4_LDSM_NENS4_14SM90_TMA_STOREES20_NS4_17SM90_U32x4_STSM_NENS4_39AutoVectorizingCopyWithAssumedAlignmentILi128EEEEEEvvEEEEvNT_6ParamsE,"a",@progbits
	.sectionflags	@""
	.align	4
.nv.constant0._ZN7cutlass13device_kernelINS_4gemm6kernel13GemmUniversalIN4cute5tupleIJiiiiEEENS1_10collective13CollectiveMmaINS1_35MainloopSm100TmaUmmaWarpSpecializedILi4ELi2ELi4ENS5_IJNS4_1CILi2EEESB_NSA_ILi1EEEEEEEENS5_IJNSA_ILi64EEENSA_ILi256EEENSA_ILi32EEEEEENS_6half_tENS5_IJlSC_lEEESJ_SK_NS4_8TiledMMAINS4_8MMA_AtomIJNS4_20SM100_MMA_F16BF16_SSISJ_SJ_fLi64ELi256ELNS4_4UMMA5MajorE0ELSP_0ELNSO_7ScaleInE0ELSQ_0EEEEEENS4_6LayoutINS5_IJSC_SC_SC_EEENS5_IJNSA_ILi0EEESV_SV_EEEEENS5_IJNS4_10UnderscoreESY_SY_EEEEENS4_23SM90_TMA_LOAD_MULTICASTENS4_14ComposedLayoutINS4_7SwizzleILi2ELi4ELi3EEENS4_18smem_ptr_flag_bitsILi16EEENST_INS5_IJNSA_ILi8EEESH_EEENS5_IJSH_SC_EEEEEEEvNS4_8identityES11_S1B_vS1C_EENS_8epilogue10collective18CollectiveEpilogueINS1E_23Sm100TmaWarpSpecializedILi4ELi2ELi32ELb1ELb0EEEJSI_NS5_IJNST_ISF_SC_EES1J_EEESJ_SK_SJ_SK_NS1E_6fusion15FusionCallbacksIS1I_NS1L_17LinearCombinationISJ_fSJ_fLNS_15FloatRoundStyleE2EEESI_S1K_JEEENS4_5SM1004TMEM4LOAD26SM100_TMEM_LOAD_16dp256b8xENS4_13SM90_TMA_LOADENS12_INS13_ILi3ELi4ELi3EEES16_NST_INS5_IJS17_SF_EEENS5_IJSF_SC_EEEEEEENS4_17SM75_U32x4_LDSM_NENS4_14SM90_TMA_STOREES20_NS4_17SM90_U32x4_STSM_NENS4_39AutoVectorizingCopyWithAssumedAlignmentILi128EEEEEEvvEEEEvNT_6ParamsE:
	.zero		2944


//--------------------- SYMBOLS --------------------------

	.type		.nv.reservedSmem.offset0,@object
	.size		.nv.reservedSmem.offset0,0x4
	.type		.nv.reservedSmem.cap,@object
	.size		.nv.reservedSmem.cap,0x4
	.type		__assertfail,@function
